//
// Generated by NVIDIA NVVM Compiler
//
// Compiler Build ID: CL-36424714
// Cuda compilation tools, release 13.0, V13.0.88
// Based on NVVM 20.0.0
//

.version 9.0
.target sm_100
.address_size 64

	// .globl	_Z18CalculateHistogramPKhPjj
// _ZZ18CalculateHistogramPKhPjjE5cache has been demoted
// _ZZ14KoggeStoneScanPjPKjE5cache has been demoted
// _ZZ26KoggeStoneScanDoubleBufferPjPKjE5cache has been demoted
// _ZZ26KoggeStoneScanDoubleBufferPjPKjE8cacheAux has been demoted
// _ZZ13BrentKungScanPjPKjE5cache has been demoted

.visible .entry _Z18CalculateHistogramPKhPjj(
	.param .u64 .ptr .align 1 _Z18CalculateHistogramPKhPjj_param_0,
	.param .u64 .ptr .align 1 _Z18CalculateHistogramPKhPjj_param_1,
	.param .u32 _Z18CalculateHistogramPKhPjj_param_2
)
{
	.reg .pred 	%p<5>;
	.reg .b16 	%rs<2>;
	.reg .b32 	%r<21>;
	.reg .b64 	%rd<9>;
	// demoted variable
	.shared .align 4 .b8 _ZZ18CalculateHistogramPKhPjjE5cache[1024];
	ld.param.u64 	%rd2, [_Z18CalculateHistogramPKhPjj_param_0];
	ld.param.u64 	%rd3, [_Z18CalculateHistogramPKhPjj_param_1];
	ld.param.u32 	%r8, [_Z18CalculateHistogramPKhPjj_param_2];
	mov.u32 	%r1, %tid.x;
	setp.gt.u32 	%p1, %r1, 255;
	shl.b32 	%r9, %r1, 2;
	mov.u32 	%r10, _ZZ18CalculateHistogramPKhPjjE5cache;
	add.s32 	%r2, %r10, %r9;
	@%p1 bra 	$L__BB0_2;
	mov.b32 	%r11, 0;
	st.shared.u32 	[%r2], %r11;
$L__BB0_2:
	bar.sync 	0;
	mov.u32 	%r3, %ntid.x;
	mov.u32 	%r12, %ctaid.x;
	mad.lo.s32 	%r20, %r3, %r12, %r1;
	setp.ge.u32 	%p2, %r20, %r8;
	@%p2 bra 	$L__BB0_5;
	cvta.to.global.u64 	%rd1, %rd2;
	mov.u32 	%r13, %nctaid.x;
	mul.lo.s32 	%r5, %r3, %r13;
$L__BB0_4:
	cvt.u64.u32 	%rd4, %r20;
	add.s64 	%rd5, %rd1, %rd4;
	ld.global.u8 	%rs1, [%rd5];
	mul.wide.u16 	%r14, %rs1, 4;
	add.s32 	%r16, %r10, %r14;
	atom.shared.add.u32 	%r17, [%r16], 1;
	add.s32 	%r20, %r20, %r5;
	setp.lt.u32 	%p3, %r20, %r8;
	@%p3 bra 	$L__BB0_4;
$L__BB0_5:
	setp.gt.u32 	%p4, %r1, 255;
	bar.sync 	0;
	@%p4 bra 	$L__BB0_7;
	cvta.to.global.u64 	%rd6, %rd3;
	mul.wide.u32 	%rd7, %r1, 4;
	add.s64 	%rd8, %rd6, %rd7;
	ld.shared.u32 	%r18, [%r2];
	atom.global.add.u32 	%r19, [%rd8], %r18;
$L__BB0_7:
	ret;

}
	// .globl	_Z14KoggeStoneScanPjPKj
.visible .entry _Z14KoggeStoneScanPjPKj(
	.param .u64 .ptr .align 1 _Z14KoggeStoneScanPjPKj_param_0,
	.param .u64 .ptr .align 1 _Z14KoggeStoneScanPjPKj_param_1
)
{
	.reg .pred 	%p<7>;
	.reg .b32 	%r<24>;
	.reg .b64 	%rd<9>;
	// demoted variable
	.shared .align 4 .b8 _ZZ14KoggeStoneScanPjPKjE5cache[1024];
	ld.param.u64 	%rd1, [_Z14KoggeStoneScanPjPKj_param_0];
	ld.param.u64 	%rd2, [_Z14KoggeStoneScanPjPKj_param_1];
	mov.u32 	%r10, %ctaid.x;
	mov.u32 	%r1, %ntid.x;
	mov.u32 	%r2, %tid.x;
	mad.lo.s32 	%r3, %r10, %r1, %r2;
	setp.gt.u32 	%p1, %r3, 255;
	shl.b32 	%r11, %r2, 2;
	mov.u32 	%r12, _ZZ14KoggeStoneScanPjPKjE5cache;
	add.s32 	%r4, %r12, %r11;
	@%p1 bra 	$L__BB1_2;
	cvta.to.global.u64 	%rd3, %rd2;
	mul.wide.u32 	%rd4, %r3, 4;
	add.s64 	%rd5, %rd3, %rd4;
	ld.global.u32 	%r14, [%rd5];
	st.shared.u32 	[%r4], %r14;
	bra.uni 	$L__BB1_3;
$L__BB1_2:
	mov.b32 	%r13, 0;
	st.shared.u32 	[%r4], %r13;
$L__BB1_3:
	setp.lt.u32 	%p2, %r1, 2;
	@%p2 bra 	$L__BB1_10;
	mov.b32 	%r22, 1;
$L__BB1_5:
	bar.sync 	0;
	ld.shared.u32 	%r23, [%r4];
	setp.lt.u32 	%p3, %r2, %r22;
	@%p3 bra 	$L__BB1_7;
	sub.s32 	%r16, %r2, %r22;
	shl.b32 	%r17, %r16, 2;
	add.s32 	%r19, %r12, %r17;
	ld.shared.u32 	%r20, [%r19];
	add.s32 	%r23, %r20, %r23;
$L__BB1_7:
	setp.lt.u32 	%p4, %r2, %r22;
	bar.sync 	0;
	@%p4 bra 	$L__BB1_9;
	st.shared.u32 	[%r4], %r23;
$L__BB1_9:
	shl.b32 	%r22, %r22, 1;
	setp.lt.u32 	%p5, %r22, %r1;
	@%p5 bra 	$L__BB1_5;
$L__BB1_10:
	setp.gt.u32 	%p6, %r3, 255;
	@%p6 bra 	$L__BB1_12;
	ld.shared.u32 	%r21, [%r4];
	cvta.to.global.u64 	%rd6, %rd1;
	mul.wide.u32 	%rd7, %r3, 4;
	add.s64 	%rd8, %rd6, %rd7;
	st.global.u32 	[%rd8], %r21;
$L__BB1_12:
	ret;

}
	// .globl	_Z26KoggeStoneScanDoubleBufferPjPKj
.visible .entry _Z26KoggeStoneScanDoubleBufferPjPKj(
	.param .u64 .ptr .align 1 _Z26KoggeStoneScanDoubleBufferPjPKj_param_0,
	.param .u64 .ptr .align 1 _Z26KoggeStoneScanDoubleBufferPjPKj_param_1
)
{
	.reg .pred 	%p<6>;
	.reg .b32 	%r<48>;
	.reg .b64 	%rd<9>;
	// demoted variable
	.shared .align 4 .b8 _ZZ26KoggeStoneScanDoubleBufferPjPKjE5cache[1024];
	// demoted variable
	.shared .align 4 .b8 _ZZ26KoggeStoneScanDoubleBufferPjPKjE8cacheAux[1024];
	ld.param.u64 	%rd1, [_Z26KoggeStoneScanDoubleBufferPjPKj_param_0];
	ld.param.u64 	%rd2, [_Z26KoggeStoneScanDoubleBufferPjPKj_param_1];
	mov.u32 	%r1, %tid.x;
	mov.u32 	%r12, %ctaid.x;
	mov.u32 	%r2, %ntid.x;
	mad.lo.s32 	%r3, %r12, %r2, %r1;
	setp.gt.u32 	%p1, %r3, 255;
	@%p1 bra 	$L__BB2_2;
	cvta.to.global.u64 	%rd3, %rd2;
	mul.wide.u32 	%rd4, %r3, 4;
	add.s64 	%rd5, %rd3, %rd4;
	ld.global.u32 	%r19, [%rd5];
	shl.b32 	%r20, %r1, 2;
	mov.u32 	%r21, _ZZ26KoggeStoneScanDoubleBufferPjPKjE5cache;
	add.s32 	%r22, %r21, %r20;
	st.shared.u32 	[%r22], %r19;
	mov.u32 	%r23, _ZZ26KoggeStoneScanDoubleBufferPjPKjE8cacheAux;
	add.s32 	%r24, %r23, %r20;
	st.shared.u32 	[%r24], %r19;
	bra.uni 	$L__BB2_3;
$L__BB2_2:
	shl.b32 	%r13, %r1, 2;
	mov.u32 	%r14, _ZZ26KoggeStoneScanDoubleBufferPjPKjE5cache;
	add.s32 	%r15, %r14, %r13;
	mov.b32 	%r16, 0;
	st.shared.u32 	[%r15], %r16;
	mov.u32 	%r17, _ZZ26KoggeStoneScanDoubleBufferPjPKjE8cacheAux;
	add.s32 	%r18, %r17, %r13;
	st.shared.u32 	[%r18], %r16;
$L__BB2_3:
	setp.lt.u32 	%p2, %r2, 2;
	mov.u32 	%r47, _ZZ26KoggeStoneScanDoubleBufferPjPKjE8cacheAux;
	@%p2 bra 	$L__BB2_9;
	mov.u32 	%r45, _ZZ26KoggeStoneScanDoubleBufferPjPKjE5cache;
	mov.u32 	%r44, _ZZ26KoggeStoneScanDoubleBufferPjPKjE8cacheAux;
	mov.b32 	%r43, 1;
$L__BB2_5:
	mov.u32 	%r47, %r45;
	mov.u32 	%r45, %r44;
	bar.sync 	0;
	setp.lt.u32 	%p3, %r1, %r43;
	@%p3 bra 	$L__BB2_7;
	shl.b32 	%r29, %r1, 2;
	add.s32 	%r30, %r45, %r29;
	ld.shared.u32 	%r31, [%r30];
	sub.s32 	%r32, %r1, %r43;
	shl.b32 	%r33, %r32, 2;
	add.s32 	%r34, %r45, %r33;
	ld.shared.u32 	%r35, [%r34];
	add.s32 	%r46, %r35, %r31;
	bra.uni 	$L__BB2_8;
$L__BB2_7:
	shl.b32 	%r36, %r1, 2;
	add.s32 	%r37, %r45, %r36;
	ld.shared.u32 	%r46, [%r37];
$L__BB2_8:
	shl.b32 	%r38, %r1, 2;
	add.s32 	%r39, %r47, %r38;
	st.shared.u32 	[%r39], %r46;
	shl.b32 	%r43, %r43, 1;
	setp.lt.u32 	%p4, %r43, %r2;
	mov.u32 	%r44, %r47;
	@%p4 bra 	$L__BB2_5;
$L__BB2_9:
	setp.gt.u32 	%p5, %r3, 255;
	@%p5 bra 	$L__BB2_11;
	shl.b32 	%r40, %r1, 2;
	add.s32 	%r41, %r47, %r40;
	ld.shared.u32 	%r42, [%r41];
	cvta.to.global.u64 	%rd6, %rd1;
	mul.wide.u32 	%rd7, %r3, 4;
	add.s64 	%rd8, %rd6, %rd7;
	st.global.u32 	[%rd8], %r42;
$L__BB2_11:
	ret;

}
	// .globl	_Z13BrentKungScanPjPKj
.visible .entry _Z13BrentKungScanPjPKj(
	.param .u64 .ptr .align 1 _Z13BrentKungScanPjPKj_param_0,
	.param .u64 .ptr .align 1 _Z13BrentKungScanPjPKj_param_1
)
{
	.reg .pred 	%p<14>;
	.reg .b32 	%r<71>;
	.reg .b64 	%rd<13>;
	// demoted variable
	.shared .align 4 .b8 _ZZ13BrentKungScanPjPKjE5cache[1024];
	ld.param.u64 	%rd3, [_Z13BrentKungScanPjPKj_param_0];
	ld.param.u64 	%rd4, [_Z13BrentKungScanPjPKj_param_1];
	cvta.to.global.u64 	%rd1, %rd3;
	cvta.to.global.u64 	%rd2, %rd4;
	mov.u32 	%r11, %ctaid.x;
	mov.u32 	%r1, %ntid.x;
	mul.lo.s32 	%r12, %r11, %r1;
	shl.b32 	%r13, %r12, 1;
	mov.u32 	%r2, %tid.x;
	add.s32 	%r3, %r13, %r2;
	setp.gt.u32 	%p1, %r3, 255;
	shl.b32 	%r14, %r2, 2;
	mov.u32 	%r15, _ZZ13BrentKungScanPjPKjE5cache;
	add.s32 	%r4, %r15, %r14;
	@%p1 bra 	$L__BB3_2;
	mul.wide.u32 	%rd5, %r3, 4;
	add.s64 	%rd6, %rd2, %rd5;
	ld.global.u32 	%r16, [%rd6];
	st.shared.u32 	[%r4], %r16;
$L__BB3_2:
	add.s32 	%r5, %r3, %r1;
	setp.gt.u32 	%p2, %r5, 255;
	shl.b32 	%r17, %r1, 2;
	add.s32 	%r6, %r4, %r17;
	@%p2 bra 	$L__BB3_4;
	mul.wide.u32 	%rd7, %r5, 4;
	add.s64 	%rd8, %rd2, %rd7;
	ld.global.u32 	%r18, [%rd8];
	st.shared.u32 	[%r6], %r18;
$L__BB3_4:
	shl.b32 	%r20, %r2, 1;
	add.s32 	%r7, %r20, 2;
	mov.b32 	%r70, 1;
$L__BB3_5:
	bar.sync 	0;
	mul.lo.s32 	%r9, %r70, %r7;
	setp.gt.u32 	%p3, %r9, 256;
	@%p3 bra 	$L__BB3_7;
	sub.s32 	%r21, %r9, %r70;
	shl.b32 	%r22, %r21, 2;
	add.s32 	%r24, %r15, %r22;
	ld.shared.u32 	%r25, [%r24+-4];
	shl.b32 	%r26, %r70, 2;
	add.s32 	%r27, %r24, %r26;
	ld.shared.u32 	%r28, [%r27+-4];
	add.s32 	%r29, %r28, %r25;
	st.shared.u32 	[%r27+-4], %r29;
$L__BB3_7:
	shl.b32 	%r70, %r70, 1;
	setp.le.u32 	%p4, %r70, %r1;
	@%p4 bra 	$L__BB3_5;
	bar.sync 	0;
	setp.ne.s32 	%p5, %r2, 0;
	@%p5 bra 	$L__BB3_10;
	ld.shared.u32 	%r30, [_ZZ13BrentKungScanPjPKjE5cache+508];
	ld.shared.u32 	%r31, [_ZZ13BrentKungScanPjPKjE5cache+764];
	add.s32 	%r32, %r31, %r30;
	st.shared.u32 	[_ZZ13BrentKungScanPjPKjE5cache+764], %r32;
$L__BB3_10:
	bar.sync 	0;
	setp.gt.u32 	%p6, %r2, 2;
	@%p6 bra 	$L__BB3_12;
	shl.b32 	%r33, %r7, 7;
	add.s32 	%r35, %r15, %r33;
	ld.shared.u32 	%r36, [%r35+-4];
	ld.shared.u32 	%r37, [%r35+124];
	add.s32 	%r38, %r37, %r36;
	st.shared.u32 	[%r35+124], %r38;
$L__BB3_12:
	bar.sync 	0;
	setp.gt.u32 	%p7, %r2, 6;
	@%p7 bra 	$L__BB3_14;
	shl.b32 	%r39, %r7, 6;
	add.s32 	%r41, %r15, %r39;
	ld.shared.u32 	%r42, [%r41+-4];
	ld.shared.u32 	%r43, [%r41+60];
	add.s32 	%r44, %r43, %r42;
	st.shared.u32 	[%r41+60], %r44;
$L__BB3_14:
	bar.sync 	0;
	setp.gt.u32 	%p8, %r2, 14;
	@%p8 bra 	$L__BB3_16;
	shl.b32 	%r45, %r7, 5;
	add.s32 	%r47, %r15, %r45;
	ld.shared.u32 	%r48, [%r47+-4];
	ld.shared.u32 	%r49, [%r47+28];
	add.s32 	%r50, %r49, %r48;
	st.shared.u32 	[%r47+28], %r50;
$L__BB3_16:
	bar.sync 	0;
	setp.gt.u32 	%p9, %r2, 30;
	@%p9 bra 	$L__BB3_18;
	shl.b32 	%r51, %r7, 4;
	add.s32 	%r53, %r15, %r51;
	ld.shared.u32 	%r54, [%r53+-4];
	ld.shared.u32 	%r55, [%r53+12];
	add.s32 	%r56, %r55, %r54;
	st.shared.u32 	[%r53+12], %r56;
$L__BB3_18:
	bar.sync 	0;
	setp.gt.u32 	%p10, %r2, 62;
	@%p10 bra 	$L__BB3_20;
	shl.b32 	%r57, %r7, 3;
	add.s32 	%r59, %r15, %r57;
	ld.shared.u32 	%r60, [%r59+-4];
	ld.shared.u32 	%r61, [%r59+4];
	add.s32 	%r62, %r61, %r60;
	st.shared.u32 	[%r59+4], %r62;
$L__BB3_20:
	bar.sync 	0;
	setp.gt.u32 	%p11, %r2, 126;
	@%p11 bra 	$L__BB3_22;
	add.s32 	%r64, %r4, %r14;
	ld.shared.u32 	%r65, [%r64+4];
	ld.shared.u32 	%r66, [%r64+8];
	add.s32 	%r67, %r66, %r65;
	st.shared.u32 	[%r64+8], %r67;
$L__BB3_22:
	setp.gt.u32 	%p12, %r3, 255;
	bar.sync 	0;
	@%p12 bra 	$L__BB3_24;
	ld.shared.u32 	%r68, [%r4];
	mul.wide.u32 	%rd9, %r3, 4;
	add.s64 	%rd10, %rd1, %rd9;
	st.global.u32 	[%rd10], %r68;
$L__BB3_24:
	setp.gt.u32 	%p13, %r5, 255;
	@%p13 bra 	$L__BB3_26;
	ld.shared.u32 	%r69, [%r6];
	mul.wide.u32 	%rd11, %r5, 4;
	add.s64 	%rd12, %rd1, %rd11;
	st.global.u32 	[%rd12], %r69;
$L__BB3_26:
	ret;

}
	// .globl	_Z12NormalizeCdfPjjj
.visible .entry _Z12NormalizeCdfPjjj(
	.param .u64 .ptr .align 1 _Z12NormalizeCdfPjjj_param_0,
	.param .u32 _Z12NormalizeCdfPjjj_param_1,
	.param .u32 _Z12NormalizeCdfPjjj_param_2
)
{
	.reg .pred 	%p<2>;
	.reg .b32 	%r<8>;
	.reg .b64 	%rd<5>;
	.reg .b64 	%fd<5>;

	ld.param.u64 	%rd1, [_Z12NormalizeCdfPjjj_param_0];
	ld.param.u32 	%r2, [_Z12NormalizeCdfPjjj_param_1];
	ld.param.u32 	%r3, [_Z12NormalizeCdfPjjj_param_2];
	mov.u32 	%r1, %tid.x;
	setp.gt.u32 	%p1, %r1, 255;
	@%p1 bra 	$L__BB4_2;
	cvta.to.global.u64 	%rd2, %rd1;
	mul.wide.u32 	%rd3, %r1, 4;
	add.s64 	%rd4, %rd2, %rd3;
	ld.global.u32 	%r4, [%rd4];
	sub.s32 	%r5, %r4, %r2;
	cvt.rn.f64.u32 	%fd1, %r5;
	sub.s32 	%r6, %r3, %r2;
	cvt.rn.f64.u32 	%fd2, %r6;
	div.rn.f64 	%fd3, %fd1, %fd2;
	mul.f64 	%fd4, %fd3, 0d406FE00000000000;
	cvt.rni.s32.f64 	%r7, %fd4;
	st.global.u32 	[%rd4], %r7;
$L__BB4_2:
	ret;

}
	// .globl	_Z17EqualizeHistogramPhPKhPKjj
.visible .entry _Z17EqualizeHistogramPhPKhPKjj(
	.param .u64 .ptr .align 1 _Z17EqualizeHistogramPhPKhPKjj_param_0,
	.param .u64 .ptr .align 1 _Z17EqualizeHistogramPhPKhPKjj_param_1,
	.param .u64 .ptr .align 1 _Z17EqualizeHistogramPhPKhPKjj_param_2,
	.param .u32 _Z17EqualizeHistogramPhPKhPKjj_param_3
)
{
	.reg .pred 	%p<3>;
	.reg .b32 	%r<13>;
	.reg .b64 	%rd<12>;

	ld.param.u64 	%rd4, [_Z17EqualizeHistogramPhPKhPKjj_param_0];
	ld.param.u64 	%rd5, [_Z17EqualizeHistogramPhPKhPKjj_param_1];
	ld.param.u64 	%rd6, [_Z17EqualizeHistogramPhPKhPKjj_param_2];
	ld.param.u32 	%r6, [_Z17EqualizeHistogramPhPKhPKjj_param_3];
	mov.u32 	%r7, %tid.x;
	mov.u32 	%r8, %ctaid.x;
	mov.u32 	%r1, %ntid.x;
	mad.lo.s32 	%r12, %r8, %r1, %r7;
	setp.ge.u32 	%p1, %r12, %r6;
	@%p1 bra 	$L__BB5_3;
	mov.u32 	%r9, %nctaid.x;
	mul.lo.s32 	%r3, %r1, %r9;
	cvta.to.global.u64 	%rd1, %rd5;
	cvta.to.global.u64 	%rd2, %rd6;
	cvta.to.global.u64 	%rd3, %rd4;
$L__BB5_2:
	cvt.u64.u32 	%rd7, %r12;
	add.s64 	%rd8, %rd1, %rd7;
	ld.global.u8 	%r10, [%rd8];
	mul.wide.u32 	%rd9, %r10, 4;
	add.s64 	%rd10, %rd2, %rd9;
	ld.global.u32 	%r11, [%rd10];
	add.s64 	%rd11, %rd3, %rd7;
	st.global.u8 	[%rd11], %r11;
	add.s32 	%r12, %r12, %r3;
	setp.lt.u32 	%p2, %r12, %r6;
	@%p2 bra 	$L__BB5_2;
$L__BB5_3:
	ret;

}


// ===== COMPILED SASS (sm_100) =====

	.target	sm_100

	.elftype	@"ET_EXEC"


//--------------------- .note.nv.tkinfo           --------------------------
	.section	.note.nv.tkinfo,"",@"SHT_NOTE"
	.sectionflags	@"SHF_NOTE_NV_TKINFO"
	.tkinfo
        /*0018*/ 	.word	0x00000002
        /*0030*/ 	.string	""
        /*0030*/ 	.string	"ptxas"
        /*0030*/ 	.string	"Cuda compilation tools, release 13.0, V13.0.88"
        /*0030*/ 	.string	"Build cuda_13.0.r13.0/compiler.36424714_0"
        /*0030*/ 	.string	"-arch sm_100 -m 64 "



//--------------------- .note.nv.cuinfo           --------------------------
	.section	.note.nv.cuinfo,"",@"SHT_NOTE"
	.sectionflags	@"SHF_NOTE_NV_CUINFO"
        /*0018*/ 	.short	0x0002
        /*001a*/ 	.short	0x0064
        /*001c*/ 	.short	0x0082
	.zero		2


//--------------------- .nv.info                  --------------------------
	.section	.nv.info,"",@"SHT_CUDA_INFO"
	.align	4


	//----- nvinfo : EIATTR_REGCOUNT
	.align		4
        /*0000*/ 	.byte	0x04, 0x2f
        /*0002*/ 	.short	(.L_1 - .L_0)
	.align		4
.L_0:
        /*0004*/ 	.word	index@(_Z18CalculateHistogramPKhPjj)
        /*0008*/ 	.word	0x0000000a


	//----- nvinfo : EIATTR_FRAME_SIZE
	.align		4
.L_1:
        /*000c*/ 	.byte	0x04, 0x11
        /*000e*/ 	.short	(.L_3 - .L_2)
	.align		4
.L_2:
        /*0010*/ 	.word	index@(_Z18CalculateHistogramPKhPjj)
        /*0014*/ 	.word	0x00000000


	//----- nvinfo : EIATTR_REGCOUNT
	.align		4
.L_3:
        /*0018*/ 	.byte	0x04, 0x2f
        /*001a*/ 	.short	(.L_5 - .L_4)
	.align		4
.L_4:
        /*001c*/ 	.word	index@(_Z14KoggeStoneScanPjPKj)
        /*0020*/ 	.word	0x0000000a


	//----- nvinfo : EIATTR_FRAME_SIZE
	.align		4
.L_5:
        /*0024*/ 	.byte	0x04, 0x11
        /*0026*/ 	.short	(.L_7 - .L_6)
	.align		4
.L_6:
        /*0028*/ 	.word	index@(_Z14KoggeStoneScanPjPKj)
        /*002c*/ 	.word	0x00000000


	//----- nvinfo : EIATTR_REGCOUNT
	.align		4
.L_7:
        /*0030*/ 	.byte	0x04, 0x2f
        /*0032*/ 	.short	(.L_9 - .L_8)
	.align		4
.L_8:
        /*0034*/ 	.word	index@(_Z26KoggeStoneScanDoubleBufferPjPKj)
        /*0038*/ 	.word	0x0000000e


	//----- nvinfo : EIATTR_FRAME_SIZE
	.align		4
.L_9:
        /*003c*/ 	.byte	0x04, 0x11
        /*003e*/ 	.short	(.L_11 - .L_10)
	.align		4
.L_10:
        /*0040*/ 	.word	index@(_Z26KoggeStoneScanDoubleBufferPjPKj)
        /*0044*/ 	.word	0x00000000


	//----- nvinfo : EIATTR_REGCOUNT
	.align		4
.L_11:
        /*0048*/ 	.byte	0x04, 0x2f
        /*004a*/ 	.short	(.L_13 - .L_12)
	.align		4
.L_12:
        /*004c*/ 	.word	index@(_Z13BrentKungScanPjPKj)
        /*0050*/ 	.word	0x00000012


	//----- nvinfo : EIATTR_FRAME_SIZE
	.align		4
.L_13:
        /*0054*/ 	.byte	0x04, 0x11
        /*0056*/ 	.short	(.L_15 - .L_14)
	.align		4
.L_14:
        /*0058*/ 	.word	index@(_Z13BrentKungScanPjPKj)
        /*005c*/ 	.word	0x00000000


	//----- nvinfo : EIATTR_REGCOUNT
	.align		4
.L_15:
        /*0060*/ 	.byte	0x04, 0x2f
        /*0062*/ 	.short	(.L_17 - .L_16)
	.align		4
.L_16:
        /*0064*/ 	.word	index@(_Z12NormalizeCdfPjjj)
        /*0068*/ 	.word	0x0000001a


	//----- nvinfo : EIATTR_FRAME_SIZE
	.align		4
.L_17:
        /*006c*/ 	.byte	0x04, 0x11
        /*006e*/ 	.short	(.L_19 - .L_18)
	.align		4
.L_18:
        /*0070*/ 	.word	index@($__internal_0_$__cuda_sm20_div_rn_f64_full)
        /*0074*/ 	.word	0x00000000


	//----- nvinfo : EIATTR_FRAME_SIZE
	.align		4
.L_19:
        /*0078*/ 	.byte	0x04, 0x11
        /*007a*/ 	.short	(.L_21 - .L_20)
	.align		4
.L_20:
        /*007c*/ 	.word	index@(_Z12NormalizeCdfPjjj)
        /*0080*/ 	.word	0x00000000


	//----- nvinfo : EIATTR_REGCOUNT
	.align		4
.L_21:
        /*0084*/ 	.byte	0x04, 0x2f
        /*0086*/ 	.short	(.L_23 - .L_22)
	.align		4
.L_22:
        /*0088*/ 	.word	index@(_Z17EqualizeHistogramPhPKhPKjj)
        /*008c*/ 	.word	0x0000000e


	//----- nvinfo : EIATTR_FRAME_SIZE
	.align		4
.L_23:
        /*0090*/ 	.byte	0x04, 0x11
        /*0092*/ 	.short	(.L_25 - .L_24)
	.align		4
.L_24:
        /*0094*/ 	.word	index@(_Z17EqualizeHistogramPhPKhPKjj)
        /*0098*/ 	.word	0x00000000


	//----- nvinfo : EIATTR_MIN_STACK_SIZE
	.align		4
.L_25:
        /*009c*/ 	.byte	0x04, 0x12
        /*009e*/ 	.short	(.L_27 - .L_26)
	.align		4
.L_26:
        /*00a0*/ 	.word	index@(_Z17EqualizeHistogramPhPKhPKjj)
        /*00a4*/ 	.word	0x00000000


	//----- nvinfo : EIATTR_MIN_STACK_SIZE
	.align		4
.L_27:
        /*00a8*/ 	.byte	0x04, 0x12
        /*00aa*/ 	.short	(.L_29 - .L_28)
	.align		4
.L_28:
        /*00ac*/ 	.word	index@(_Z12NormalizeCdfPjjj)
        /*00b0*/ 	.word	0x00000000


	//----- nvinfo : EIATTR_MIN_STACK_SIZE
	.align		4
.L_29:
        /*00b4*/ 	.byte	0x04, 0x12
        /*00b6*/ 	.short	(.L_31 - .L_30)
	.align		4
.L_30:
        /*00b8*/ 	.word	index@(_Z13BrentKungScanPjPKj)
        /*00bc*/ 	.word	0x00000000


	//----- nvinfo : EIATTR_MIN_STACK_SIZE
	.align		4
.L_31:
        /*00c0*/ 	.byte	0x04, 0x12
        /*00c2*/ 	.short	(.L_33 - .L_32)
	.align		4
.L_32:
        /*00c4*/ 	.word	index@(_Z26KoggeStoneScanDoubleBufferPjPKj)
        /*00c8*/ 	.word	0x00000000


	//----- nvinfo : EIATTR_MIN_STACK_SIZE
	.align		4
.L_33:
        /*00cc*/ 	.byte	0x04, 0x12
        /*00ce*/ 	.short	(.L_35 - .L_34)
	.align		4
.L_34:
        /*00d0*/ 	.word	index@(_Z14KoggeStoneScanPjPKj)
        /*00d4*/ 	.word	0x00000000


	//----- nvinfo : EIATTR_MIN_STACK_SIZE
	.align		4
.L_35:
        /*00d8*/ 	.byte	0x04, 0x12
        /*00da*/ 	.short	(.L_37 - .L_36)
	.align		4
.L_36:
        /*00dc*/ 	.word	index@(_Z18CalculateHistogramPKhPjj)
        /*00e0*/ 	.word	0x00000000
.L_37:


//--------------------- .nv.compat                --------------------------
	.section	.nv.compat,"",@"SHT_CUDA_COMPAT_INFO"
	.align	4
        /*0000*/ 	.byte	0x02, 0x09, 0x00, 0x00, 0x02, 0x02, 0x01, 0x00, 0x02, 0x05, 0x05, 0x00, 0x03, 0x07, 0x01, 0x01
        /*0010*/ 	.byte	0x02, 0x03, 0x00, 0x00, 0x02, 0x06, 0x01, 0x00, 0x04, 0x0b, 0x08, 0x00, 0x01, 0x00, 0x00, 0x00
        /*0020*/ 	.byte	0x00, 0x00, 0x00, 0x00


//--------------------- .nv.info._Z17EqualizeHistogramPhPKhPKjj --------------------------
	.section	.nv.info._Z17EqualizeHistogramPhPKhPKjj,"",@"SHT_CUDA_INFO"
	.sectionflags	@""
	.align	4


	//----- nvinfo : EIATTR_CUDA_API_VERSION
	.align		4
        /*0000*/ 	.byte	0x04, 0x37
        /*0002*/ 	.short	(.L_39 - .L_38)
.L_38:
        /*0004*/ 	.word	0x00000082


	//----- nvinfo : EIATTR_KPARAM_INFO
	.align		4
.L_39:
        /*0008*/ 	.byte	0x04, 0x17
        /*000a*/ 	.short	(.L_41 - .L_40)
.L_40:
        /*000c*/ 	.word	0x00000000
        /*0010*/ 	.short	0x0003
        /*0012*/ 	.short	0x0018
        /*0014*/ 	.byte	0x00, 0xf0, 0x11, 0x00


	//----- nvinfo : EIATTR_KPARAM_INFO
	.align		4
.L_41:
        /*0018*/ 	.byte	0x04, 0x17
        /*001a*/ 	.short	(.L_43 - .L_42)
.L_42:
        /*001c*/ 	.word	0x00000000
        /*0020*/ 	.short	0x0002
        /*0022*/ 	.short	0x0010
        /*0024*/ 	.byte	0x00, 0xf5, 0x21, 0x00


	//----- nvinfo : EIATTR_KPARAM_INFO
	.align		4
.L_43:
        /*0028*/ 	.byte	0x04, 0x17
        /*002a*/ 	.short	(.L_45 - .L_44)
.L_44:
        /*002c*/ 	.word	0x00000000
        /*0030*/ 	.short	0x0001
        /*0032*/ 	.short	0x0008
        /*0034*/ 	.byte	0x00, 0xf5, 0x21, 0x00


	//----- nvinfo : EIATTR_KPARAM_INFO
	.align		4
.L_45:
        /*0038*/ 	.byte	0x04, 0x17
        /*003a*/ 	.short	(.L_47 - .L_46)
.L_46:
        /*003c*/ 	.word	0x00000000
        /*0040*/ 	.short	0x0000
        /*0042*/ 	.short	0x0000
        /*0044*/ 	.byte	0x00, 0xf5, 0x21, 0x00


	//----- nvinfo : EIATTR_SPARSE_MMA_MASK
	.align		4
.L_47:
        /*0048*/ 	.byte	0x03, 0x50
        /*004a*/ 	.short	0x0000


	//----- nvinfo : EIATTR_MAXREG_COUNT
	.align		4
        /*004c*/ 	.byte	0x03, 0x1b
        /*004e*/ 	.short	0x00ff


	//----- nvinfo : EIATTR_MERCURY_ISA_VERSION
	.align		4
        /*0050*/ 	.byte	0x03, 0x5f
        /*0052*/ 	.short	0x0101


	//----- nvinfo : EIATTR_VRC_CTA_INIT_COUNT
	.align		4
        /*0054*/ 	.byte	0x02, 0x4a
	.zero		1
	.zero		1


	//----- nvinfo : EIATTR_EXIT_INSTR_OFFSETS
	.align		4
        /*0058*/ 	.byte	0x04, 0x1c
        /*005a*/ 	.short	(.L_49 - .L_48)


	//   ....[0]....
.L_48:
        /*005c*/ 	.word	0x00000070


	//   ....[1]....
        /*0060*/ 	.word	0x00000180


	//----- nvinfo : EIATTR_CRS_STACK_SIZE
	.align		4
.L_49:
        /*0064*/ 	.byte	0x04, 0x1e
        /*0066*/ 	.short	(.L_51 - .L_50)
.L_50:
        /*0068*/ 	.word	0x00000000


	//----- nvinfo : EIATTR_CBANK_PARAM_SIZE
	.align		4
.L_51:
        /*006c*/ 	.byte	0x03, 0x19
        /*006e*/ 	.short	0x001c


	//----- nvinfo : EIATTR_PARAM_CBANK
	.align		4
        /*0070*/ 	.byte	0x04, 0x0a
        /*0072*/ 	.short	(.L_53 - .L_52)
	.align		4
.L_52:
        /*0074*/ 	.word	index@(.nv.constant0._Z17EqualizeHistogramPhPKhPKjj)
        /*0078*/ 	.short	0x0380
        /*007a*/ 	.short	0x001c


	//----- nvinfo : EIATTR_SW_WAR
	.align		4
.L_53:
        /*007c*/ 	.byte	0x04, 0x36
        /*007e*/ 	.short	(.L_55 - .L_54)
.L_54:
        /*0080*/ 	.word	0x00000008
.L_55:


//--------------------- .nv.info._Z12NormalizeCdfPjjj --------------------------
	.section	.nv.info._Z12NormalizeCdfPjjj,"",@"SHT_CUDA_INFO"
	.sectionflags	@""
	.align	4


	//----- nvinfo : EIATTR_CUDA_API_VERSION
	.align		4
        /*0000*/ 	.byte	0x04, 0x37
        /*0002*/ 	.short	(.L_57 - .L_56)
.L_56:
        /*0004*/ 	.word	0x00000082


	//----- nvinfo : EIATTR_KPARAM_INFO
	.align		4
.L_57:
        /*0008*/ 	.byte	0x04, 0x17
        /*000a*/ 	.short	(.L_59 - .L_58)
.L_58:
        /*000c*/ 	.word	0x00000000
        /*0010*/ 	.short	0x0002
        /*0012*/ 	.short	0x000c
        /*0014*/ 	.byte	0x00, 0xf0, 0x11, 0x00


	//----- nvinfo : EIATTR_KPARAM_INFO
	.align		4
.L_59:
        /*0018*/ 	.byte	0x04, 0x17
        /*001a*/ 	.short	(.L_61 - .L_60)
.L_60:
        /*001c*/ 	.word	0x00000000
        /*0020*/ 	.short	0x0001
        /*0022*/ 	.short	0x0008
        /*0024*/ 	.byte	0x00, 0xf0, 0x11, 0x00


	//----- nvinfo : EIATTR_KPARAM_INFO
	.align		4
.L_61:
        /*0028*/ 	.byte	0x04, 0x17
        /*002a*/ 	.short	(.L_63 - .L_62)
.L_62:
        /*002c*/ 	.word	0x00000000
        /*0030*/ 	.short	0x0000
        /*0032*/ 	.short	0x0000
        /*0034*/ 	.byte	0x00, 0xf5, 0x21, 0x00


	//----- nvinfo : EIATTR_SPARSE_MMA_MASK
	.align		4
.L_63:
        /*0038*/ 	.byte	0x03, 0x50
        /*003a*/ 	.short	0x0000


	//----- nvinfo : EIATTR_MAXREG_COUNT
	.align		4
        /*003c*/ 	.byte	0x03, 0x1b
        /*003e*/ 	.short	0x00ff


	//----- nvinfo : EIATTR_MERCURY_ISA_VERSION
	.align		4
        /*0040*/ 	.byte	0x03, 0x5f
        /*0042*/ 	.short	0x0101


	//----- nvinfo : EIATTR_VRC_CTA_INIT_COUNT
	.align		4
        /*0044*/ 	.byte	0x02, 0x4a
	.zero		1
	.zero		1


	//----- nvinfo : EIATTR_EXIT_INSTR_OFFSETS
	.align		4
        /*0048*/ 	.byte	0x04, 0x1c
        /*004a*/ 	.short	(.L_65 - .L_64)


	//   ....[0]....
.L_64:
        /*004c*/ 	.word	0x00000030


	//   ....[1]....
        /*0050*/ 	.word	0x00000240


	//----- nvinfo : EIATTR_CRS_STACK_SIZE
	.align		4
.L_65:
        /*0054*/ 	.byte	0x04, 0x1e
        /*0056*/ 	.short	(.L_67 - .L_66)
.L_66:
        /*0058*/ 	.word	0x00000000


	//----- nvinfo : EIATTR_CBANK_PARAM_SIZE
	.align		4
.L_67:
        /*005c*/ 	.byte	0x03, 0x19
        /*005e*/ 	.short	0x0010


	//----- nvinfo : EIATTR_PARAM_CBANK
	.align		4
        /*0060*/ 	.byte	0x04, 0x0a
        /*0062*/ 	.short	(.L_69 - .L_68)
	.align		4
.L_68:
        /*0064*/ 	.word	index@(.nv.constant0._Z12NormalizeCdfPjjj)
        /*0068*/ 	.short	0x0380
        /*006a*/ 	.short	0x0010


	//----- nvinfo : EIATTR_SW_WAR
	.align		4
.L_69:
        /*006c*/ 	.byte	0x04, 0x36
        /*006e*/ 	.short	(.L_71 - .L_70)
.L_70:
        /*0070*/ 	.word	0x00000008
.L_71:


//--------------------- .nv.info._Z13BrentKungScanPjPKj --------------------------
	.section	.nv.info._Z13BrentKungScanPjPKj,"",@"SHT_CUDA_INFO"
	.sectionflags	@""
	.align	4


	//----- nvinfo : EIATTR_CUDA_API_VERSION
	.align		4
        /*0000*/ 	.byte	0x04, 0x37
        /*0002*/ 	.short	(.L_73 - .L_72)
.L_72:
        /*0004*/ 	.word	0x00000082


	//----- nvinfo : EIATTR_KPARAM_INFO
	.align		4
.L_73:
        /*0008*/ 	.byte	0x04, 0x17
        /*000a*/ 	.short	(.L_75 - .L_74)
.L_74:
        /*000c*/ 	.word	0x00000000
        /*0010*/ 	.short	0x0001
        /*0012*/ 	.short	0x0008
        /*0014*/ 	.byte	0x00, 0xf5, 0x21, 0x00


	//----- nvinfo : EIATTR_KPARAM_INFO
	.align		4
.L_75:
        /*0018*/ 	.byte	0x04, 0x17
        /*001a*/ 	.short	(.L_77 - .L_76)
.L_76:
        /*001c*/ 	.word	0x00000000
        /*0020*/ 	.short	0x0000
        /*0022*/ 	.short	0x0000
        /*0024*/ 	.byte	0x00, 0xf5, 0x21, 0x00


	//----- nvinfo : EIATTR_SPARSE_MMA_MASK
	.align		4
.L_77:
        /*0028*/ 	.byte	0x03, 0x50
        /*002a*/ 	.short	0x0000


	//----- nvinfo : EIATTR_MAXREG_COUNT
	.align		4
        /*002c*/ 	.byte	0x03, 0x1b
        /*002e*/ 	.short	0x00ff


	//----- nvinfo : EIATTR_NUM_BARRIERS
	.align		4
        /*0030*/ 	.byte	0x02, 0x4c
        /*0032*/ 	.byte	0x01
	.zero		1


	//----- nvinfo : EIATTR_MERCURY_ISA_VERSION
	.align		4
        /*0034*/ 	.byte	0x03, 0x5f
        /*0036*/ 	.short	0x0101


	//----- nvinfo : EIATTR_VRC_CTA_INIT_COUNT
	.align		4
        /*0038*/ 	.byte	0x02, 0x4a
	.zero		1
	.zero		1


	//----- nvinfo : EIATTR_EXIT_INSTR_OFFSETS
	.align		4
        /*003c*/ 	.byte	0x04, 0x1c
        /*003e*/ 	.short	(.L_79 - .L_78)


	//   ....[0]....
.L_78:
        /*0040*/ 	.word	0x00000660


	//   ....[1]....
        /*0044*/ 	.word	0x000006b0


	//----- nvinfo : EIATTR_CBANK_PARAM_SIZE
	.align		4
.L_79:
        /*0048*/ 	.byte	0x03, 0x19
        /*004a*/ 	.short	0x0010


	//----- nvinfo : EIATTR_PARAM_CBANK
	.align		4
        /*004c*/ 	.byte	0x04, 0x0a
        /*004e*/ 	.short	(.L_81 - .L_80)
	.align		4
.L_80:
        /*0050*/ 	.word	index@(.nv.constant0._Z13BrentKungScanPjPKj)
        /*0054*/ 	.short	0x0380
        /*0056*/ 	.short	0x0010


	//----- nvinfo : EIATTR_SW_WAR
	.align		4
.L_81:
        /*0058*/ 	.byte	0x04, 0x36
        /*005a*/ 	.short	(.L_83 - .L_82)
.L_82:
        /*005c*/ 	.word	0x00000008
.L_83:


//--------------------- .nv.info._Z26KoggeStoneScanDoubleBufferPjPKj --------------------------
	.section	.nv.info._Z26KoggeStoneScanDoubleBufferPjPKj,"",@"SHT_CUDA_INFO"
	.sectionflags	@""
	.align	4


	//----- nvinfo : EIATTR_CUDA_API_VERSION
	.align		4
        /*0000*/ 	.byte	0x04, 0x37
        /*0002*/ 	.short	(.L_85 - .L_84)
.L_84:
        /*0004*/ 	.word	0x00000082


	//----- nvinfo : EIATTR_KPARAM_INFO
	.align		4
.L_85:
        /*0008*/ 	.byte	0x04, 0x17
        /*000a*/ 	.short	(.L_87 - .L_86)
.L_86:
        /*000c*/ 	.word	0x00000000
        /*0010*/ 	.short	0x0001
        /*0012*/ 	.short	0x0008
        /*0014*/ 	.byte	0x00, 0xf5, 0x21, 0x00


	//----- nvinfo : EIATTR_KPARAM_INFO
	.align		4
.L_87:
        /*0018*/ 	.byte	0x04, 0x17
        /*001a*/ 	.short	(.L_89 - .L_88)
.L_88:
        /*001c*/ 	.word	0x00000000
        /*0020*/ 	.short	0x0000
        /*0022*/ 	.short	0x0000
        /*0024*/ 	.byte	0x00, 0xf5, 0x21, 0x00


	//----- nvinfo : EIATTR_SPARSE_MMA_MASK
	.align		4
.L_89:
        /*0028*/ 	.byte	0x03, 0x50
        /*002a*/ 	.short	0x0000


	//----- nvinfo : EIATTR_MAXREG_COUNT
	.align		4
        /*002c*/ 	.byte	0x03, 0x1b
        /*002e*/ 	.short	0x00ff


	//----- nvinfo : EIATTR_NUM_BARRIERS
	.align		4
        /*0030*/ 	.byte	0x02, 0x4c
        /*0032*/ 	.byte	0x01
	.zero		1


	//----- nvinfo : EIATTR_MERCURY_ISA_VERSION
	.align		4
        /*0034*/ 	.byte	0x03, 0x5f
        /*0036*/ 	.short	0x0101


	//----- nvinfo : EIATTR_VRC_CTA_INIT_COUNT
	.align		4
        /*0038*/ 	.byte	0x02, 0x4a
	.zero		1
	.zero		1


	//----- nvinfo : EIATTR_EXIT_INSTR_OFFSETS
	.align		4
        /*003c*/ 	.byte	0x04, 0x1c
        /*003e*/ 	.short	(.L_91 - .L_90)


	//   ....[0]....
.L_90:
        /*0040*/ 	.word	0x00000320


	//   ....[1]....
        /*0044*/ 	.word	0x00000380


	//----- nvinfo : EIATTR_CBANK_PARAM_SIZE
	.align		4
.L_91:
        /*0048*/ 	.byte	0x03, 0x19
        /*004a*/ 	.short	0x0010


	//----- nvinfo : EIATTR_PARAM_CBANK
	.align		4
        /*004c*/ 	.byte	0x04, 0x0a
        /*004e*/ 	.short	(.L_93 - .L_92)
	.align		4
.L_92:
        /*0050*/ 	.word	index@(.nv.constant0._Z26KoggeStoneScanDoubleBufferPjPKj)
        /*0054*/ 	.short	0x0380
        /*0056*/ 	.short	0x0010


	//----- nvinfo : EIATTR_SW_WAR
	.align		4
.L_93:
        /*0058*/ 	.byte	0x04, 0x36
        /*005a*/ 	.short	(.L_95 - .L_94)
.L_94:
        /*005c*/ 	.word	0x00000008
.L_95:


//--------------------- .nv.info._Z14KoggeStoneScanPjPKj --------------------------
	.section	.nv.info._Z14KoggeStoneScanPjPKj,"",@"SHT_CUDA_INFO"
	.sectionflags	@""
	.align	4


	//----- nvinfo : EIATTR_CUDA_API_VERSION
	.align		4
        /*0000*/ 	.byte	0x04, 0x37
        /*0002*/ 	.short	(.L_97 - .L_96)
.L_96:
        /*0004*/ 	.word	0x00000082


	//----- nvinfo : EIATTR_KPARAM_INFO
	.align		4
.L_97:
        /*0008*/ 	.byte	0x04, 0x17
        /*000a*/ 	.short	(.L_99 - .L_98)
.L_98:
        /*000c*/ 	.word	0x00000000
        /*0010*/ 	.short	0x0001
        /*0012*/ 	.short	0x0008
        /*0014*/ 	.byte	0x00, 0xf5, 0x21, 0x00


	//----- nvinfo : EIATTR_KPARAM_INFO
	.align		4
.L_99:
        /*0018*/ 	.byte	0x04, 0x17
        /*001a*/ 	.short	(.L_101 - .L_100)
.L_100:
        /*001c*/ 	.word	0x00000000
        /*0020*/ 	.short	0x0000
        /*0022*/ 	.short	0x0000
        /*0024*/ 	.byte	0x00, 0xf5, 0x21, 0x00


	//----- nvinfo : EIATTR_SPARSE_MMA_MASK
	.align		4
.L_101:
        /*0028*/ 	.byte	0x03, 0x50
        /*002a*/ 	.short	0x0000


	//----- nvinfo : EIATTR_MAXREG_COUNT
	.align		4
        /*002c*/ 	.byte	0x03, 0x1b
        /*002e*/ 	.short	0x00ff


	//----- nvinfo : EIATTR_NUM_BARRIERS
	.align		4
        /*0030*/ 	.byte	0x02, 0x4c
        /*0032*/ 	.byte	0x01
	.zero		1


	//----- nvinfo : EIATTR_MERCURY_ISA_VERSION
	.align		4
        /*0034*/ 	.byte	0x03, 0x5f
        /*0036*/ 	.short	0x0101


	//----- nvinfo : EIATTR_VRC_CTA_INIT_COUNT
	.align		4
        /*0038*/ 	.byte	0x02, 0x4a
	.zero		1
	.zero		1


	//----- nvinfo : EIATTR_EXIT_INSTR_OFFSETS
	.align		4
        /*003c*/ 	.byte	0x04, 0x1c
        /*003e*/ 	.short	(.L_103 - .L_102)


	//   ....[0]....
.L_102:
        /*0040*/ 	.word	0x00000200


	//   ....[1]....
        /*0044*/ 	.word	0x00000250


	//----- nvinfo : EIATTR_CBANK_PARAM_SIZE
	.align		4
.L_103:
        /*0048*/ 	.byte	0x03, 0x19
        /*004a*/ 	.short	0x0010


	//----- nvinfo : EIATTR_PARAM_CBANK
	.align		4
        /*004c*/ 	.byte	0x04, 0x0a
        /*004e*/ 	.short	(.L_105 - .L_104)
	.align		4
.L_104:
        /*0050*/ 	.word	index@(.nv.constant0._Z14KoggeStoneScanPjPKj)
        /*0054*/ 	.short	0x0380
        /*0056*/ 	.short	0x0010


	//----- nvinfo : EIATTR_SW_WAR
	.align		4
.L_105:
        /*0058*/ 	.byte	0x04, 0x36
        /*005a*/ 	.short	(.L_107 - .L_106)
.L_106:
        /*005c*/ 	.word	0x00000008
.L_107:


//--------------------- .nv.info._Z18CalculateHistogramPKhPjj --------------------------
	.section	.nv.info._Z18CalculateHistogramPKhPjj,"",@"SHT_CUDA_INFO"
	.sectionflags	@""
	.align	4


	//----- nvinfo : EIATTR_CUDA_API_VERSION
	.align		4
        /*0000*/ 	.byte	0x04, 0x37
        /*0002*/ 	.short	(.L_109 - .L_108)
.L_108:
        /*0004*/ 	.word	0x00000082


	//----- nvinfo : EIATTR_KPARAM_INFO
	.align		4
.L_109:
        /*0008*/ 	.byte	0x04, 0x17
        /*000a*/ 	.short	(.L_111 - .L_110)
.L_110:
        /*000c*/ 	.word	0x00000000
        /*0010*/ 	.short	0x0002
        /*0012*/ 	.short	0x0010
        /*0014*/ 	.byte	0x00, 0xf0, 0x11, 0x00


	//----- nvinfo : EIATTR_KPARAM_INFO
	.align		4
.L_111:
        /*0018*/ 	.byte	0x04, 0x17
        /*001a*/ 	.short	(.L_113 - .L_112)
.L_112:
        /*001c*/ 	.word	0x00000000
        /*0020*/ 	.short	0x0001
        /*0022*/ 	.short	0x0008
        /*0024*/ 	.byte	0x00, 0xf5, 0x21, 0x00


	//----- nvinfo : EIATTR_KPARAM_INFO
	.align		4
.L_113:
        /*0028*/ 	.byte	0x04, 0x17
        /*002a*/ 	.short	(.L_115 - .L_114)
.L_114:
        /*002c*/ 	.word	0x00000000
        /*0030*/ 	.short	0x0000
        /*0032*/ 	.short	0x0000
        /*0034*/ 	.byte	0x00, 0xf5, 0x21, 0x00


	//----- nvinfo : EIATTR_SPARSE_MMA_MASK
	.align		4
.L_115:
        /*0038*/ 	.byte	0x03, 0x50
        /*003a*/ 	.short	0x0000


	//----- nvinfo : EIATTR_MAXREG_COUNT
	.align		4
        /*003c*/ 	.byte	0x03, 0x1b
        /*003e*/ 	.short	0x00ff


	//----- nvinfo : EIATTR_NUM_BARRIERS
	.align		4
        /*0040*/ 	.byte	0x02, 0x4c
        /*0042*/ 	.byte	0x01
	.zero		1


	//----- nvinfo : EIATTR_MERCURY_ISA_VERSION
	.align		4
        /*0044*/ 	.byte	0x03, 0x5f
        /*0046*/ 	.short	0x0101


	//----- nvinfo : EIATTR_VRC_CTA_INIT_COUNT
	.align		4
        /*0048*/ 	.byte	0x02, 0x4a
	.zero		1
	.zero		1


	//----- nvinfo : EIATTR_EXIT_INSTR_OFFSETS
	.align		4
        /*004c*/ 	.byte	0x04, 0x1c
        /*004e*/ 	.short	(.L_117 - .L_116)


	//   ....[0]....
.L_116:
        /*0050*/ 	.word	0x000001f0


	//   ....[1]....
        /*0054*/ 	.word	0x00000240


	//----- nvinfo : EIATTR_CRS_STACK_SIZE
	.align		4
.L_117:
        /*0058*/ 	.byte	0x04, 0x1e
        /*005a*/ 	.short	(.L_119 - .L_118)
.L_118:
        /*005c*/ 	.word	0x00000000


	//----- nvinfo : EIATTR_CBANK_PARAM_SIZE
	.align		4
.L_119:
        /*0060*/ 	.byte	0x03, 0x19
        /*0062*/ 	.short	0x0014


	//----- nvinfo : EIATTR_PARAM_CBANK
	.align		4
        /*0064*/ 	.byte	0x04, 0x0a
        /*0066*/ 	.short	(.L_121 - .L_120)
	.align		4
.L_120:
        /*0068*/ 	.word	index@(.nv.constant0._Z18CalculateHistogramPKhPjj)
        /*006c*/ 	.short	0x0380
        /*006e*/ 	.short	0x0014


	//----- nvinfo : EIATTR_SW_WAR
	.align		4
.L_121:
        /*0070*/ 	.byte	0x04, 0x36
        /*0072*/ 	.short	(.L_123 - .L_122)
.L_122:
        /*0074*/ 	.word	0x00000008
.L_123:


//--------------------- .nv.callgraph             --------------------------
	.section	.nv.callgraph,"",@"SHT_CUDA_CALLGRAPH"
	.align	4
	.sectionentsize	8
	.align		4
        /*0000*/ 	.word	0x00000000
	.align		4
        /*0004*/ 	.word	0xffffffff
	.align		4
        /*0008*/ 	.word	0x00000000
	.align		4
        /*000c*/ 	.word	0xfffffffe
	.align		4
        /*0010*/ 	.word	0x00000000
	.align		4
        /*0014*/ 	.word	0xfffffffd
	.align		4
        /*0018*/ 	.word	0x00000000
	.align		4
        /*001c*/ 	.word	0xfffffffc


//--------------------- .text._Z17EqualizeHistogramPhPKhPKjj --------------------------
	.section	.text._Z17EqualizeHistogramPhPKhPKjj,"ax",@progbits
	.align	128
        .global         _Z17EqualizeHistogramPhPKhPKjj
        .type           _Z17EqualizeHistogramPhPKhPKjj,@function
        .size           _Z17EqualizeHistogramPhPKhPKjj,(.L_x_23 - _Z17EqualizeHistogramPhPKhPKjj)
        .other          _Z17EqualizeHistogramPhPKhPKjj,@"STO_CUDA_ENTRY STV_DEFAULT"
_Z17EqualizeHistogramPhPKhPKjj:
.text._Z17EqualizeHistogramPhPKhPKjj:
[----:B------:R-:W-:Y:S01]  /*0000*/  LDC R1, c[0x0][0x37c] ;  /* 0x0000df00ff017b82 */ /* 0x000fe20000000800 */
[----:B------:R-:W0:Y:S07]  /*0010*/  S2R R0, SR_TID.X ;  /* 0x0000000000007919 */ /* 0x000e2e0000002100 */
[----:B------:R-:W0:Y:S01]  /*0020*/  S2UR UR4, SR_CTAID.X ;  /* 0x00000000000479c3 */ /* 0x000e220000002500 */
[----:B------:R-:W1:Y:S07]  /*0030*/  LDCU UR5, c[0x0][0x398] ;  /* 0x00007300ff0577ac */ /* 0x000e6e0008000800 */
[----:B------:R-:W0:Y:S02]  /*0040*/  LDC R11, c[0x0][0x360] ;  /* 0x0000d800ff0b7b82 */ /* 0x000e240000000800 */
[----:B0-----:R-:W-:-:S05]  /*0050*/  IMAD R0, R11, UR4, R0 ;  /* 0x000000040b007c24 */ /* 0x001fca000f8e0200 */
[----:B-1----:R-:W-:-:S13]  /*0060*/  ISETP.GE.U32.AND P0, PT, R0, UR5, PT ;  /* 0x0000000500007c0c */ /* 0x002fda000bf06070 */
[----:B------:R-:W-:Y:S05]  /*0070*/  @P0 EXIT ;  /* 0x000000000000094d */ /* 0x000fea0003800000 */
[----:B------:R-:W0:Y:S01]  /*0080*/  LDC.64 R8, c[0x0][0x390] ;  /* 0x0000e400ff087b82 */ /* 0x000e220000000a00 */
[----:B------:R-:W1:Y:S01]  /*0090*/  LDCU UR4, c[0x0][0x370] ;  /* 0x00006e00ff0477ac */ /* 0x000e620008000800 */
[----:B------:R-:W2:Y:S01]  /*00a0*/  LDCU.64 UR6, c[0x0][0x358] ;  /* 0x00006b00ff0677ac */ /* 0x000ea20008000a00 */
[----:B------:R-:W3:Y:S01]  /*00b0*/  LDCU.128 UR8, c[0x0][0x380] ;  /* 0x00007000ff0877ac */ /* 0x000ee20008000c00 */
[----:B-1----:R-:W-:-:S07]  /*00c0*/  IMAD R11, R11, UR4, RZ ;  /* 0x000000040b0b7c24 */ /* 0x002fce000f8e02ff */
.L_x_0:
[----:B---3--:R-:W-:-:S05]  /*00d0*/  IADD3 R4, P0, PT, R0, UR10, RZ ;  /* 0x0000000a00047c10 */ /* 0x008fca000ff1e0ff */
[----:B------:R-:W-:-:S05]  /*00e0*/  IMAD.X R5, RZ, RZ, UR11, P0 ;  /* 0x0000000bff057e24 */ /* 0x000fca00080e06ff */
[----:B-12---:R-:W0:Y:S01]  /*00f0*/  LDG.E.U8 R3, desc[UR6][R4.64] ;  /* 0x0000000604037981 */ /* 0x006e22000c1e1100 */
[----:B------:R-:W-:Y:S01]  /*0100*/  IADD3 R6, P0, PT, R0, UR8, RZ ;  /* 0x0000000800067c10 */ /* 0x000fe2000ff1e0ff */
[----:B0-----:R-:W-:-:S06]  /*0110*/  IMAD.WIDE.U32 R2, R3, 0x4, R8 ;  /* 0x0000000403027825 */ /* 0x001fcc00078e0008 */
[----:B------:R-:W2:Y:S01]  /*0120*/  LDG.E R3, desc[UR6][R2.64] ;  /* 0x0000000602037981 */ /* 0x000ea2000c1e1900 */
[----:B------:R-:W-:Y:S01]  /*0130*/  IADD3.X R7, PT, PT, RZ, UR9, RZ, P0, !PT ;  /* 0x00000009ff077c10 */ /* 0x000fe200087fe4ff */
[----:B------:R-:W-:-:S05]  /*0140*/  IMAD.IADD R0, R11, 0x1, R0 ;  /* 0x000000010b007824 */ /* 0x000fca00078e0200 */
[----:B------:R-:W-:Y:S01]  /*0150*/  ISETP.GE.U32.AND P0, PT, R0, UR5, PT ;  /* 0x0000000500007c0c */ /* 0x000fe2000bf06070 */
[----:B--2---:R1:W-:-:S12]  /*0160*/  STG.E.U8 desc[UR6][R6.64], R3 ;  /* 0x0000000306007986 */ /* 0x0043d8000c101106 */
[----:B------:R-:W-:Y:S05]  /*0170*/  @!P0 BRA `(.L_x_0) ;  /* 0xfffffffc00d48947 */ /* 0x000fea000383ffff */
[----:B------:R-:W-:Y:S05]  /*0180*/  EXIT ;  /* 0x000000000000794d */ /* 0x000fea0003800000 */
.L_x_1:
[----:B------:R-:W-:-:S00]  /*0190*/  BRA `(.L_x_1) ;  /* 0xfffffffc00fc7947 */ /* 0x000fc0000383ffff */
[----:B------:R-:W-:-:S00]  /*01a0*/  NOP ;  /* 0x0000000000007918 */ /* 0x000fc00000000000 */
        /* <DEDUP_REMOVED lines=13> */
.L_x_23:


//--------------------- .text._Z12NormalizeCdfPjjj --------------------------
	.section	.text._Z12NormalizeCdfPjjj,"ax",@progbits
	.align	128
        .global         _Z12NormalizeCdfPjjj
        .type           _Z12NormalizeCdfPjjj,@function
        .size           _Z12NormalizeCdfPjjj,(.L_x_22 - _Z12NormalizeCdfPjjj)
        .other          _Z12NormalizeCdfPjjj,@"STO_CUDA_ENTRY STV_DEFAULT"
_Z12NormalizeCdfPjjj:
.text._Z12NormalizeCdfPjjj:
[----:B------:R-:W-:Y:S01]  /*0000*/  LDC R1, c[0x0][0x37c] ;  /* 0x0000df00ff017b82 */ /* 0x000fe20000000800 */
[----:B------:R-:W0:Y:S02]  /*0010*/  S2R R3, SR_TID.X ;  /* 0x0000000000037919 */ /* 0x000e240000002100 */
[----:B0-----:R-:W-:-:S13]  /*0020*/  ISETP.GT.U32.AND P0, PT, R3, 0xff, PT ;  /* 0x000000ff0300780c */ /* 0x001fda0003f04070 */
[----:B------:R-:W-:Y:S05]  /*0030*/  @P0 EXIT ;  /* 0x000000000000094d */ /* 0x000fea0003800000 */
[----:B------:R-:W0:Y:S01]  /*0040*/  LDC.64 R4, c[0x0][0x380] ;  /* 0x0000e000ff047b82 */ /* 0x000e220000000a00 */
[----:B------:R-:W1:Y:S01]  /*0050*/  LDCU.64 UR6, c[0x0][0x358] ;  /* 0x00006b00ff0677ac */ /* 0x000e620008000a00 */
[----:B------:R-:W2:Y:S01]  /*0060*/  LDCU.64 UR8, c[0x0][0x388] ;  /* 0x00007100ff0877ac */ /* 0x000ea20008000a00 */
[----:B0-----:R-:W-:-:S05]  /*0070*/  IMAD.WIDE.U32 R4, R3, 0x4, R4 ;  /* 0x0000000403047825 */ /* 0x001fca00078e0004 */
[----:B-1----:R-:W3:Y:S01]  /*0080*/  LDG.E R0, desc[UR6][R4.64] ;  /* 0x0000000604007981 */ /* 0x002ee2000c1e1900 */
[----:B--2---:R-:W-:Y:S01]  /*0090*/  UIADD3 UR4, UPT, UPT, -UR8, UR9, URZ ;  /* 0x0000000908047290 */ /* 0x004fe2000fffe1ff */
[----:B------:R-:W-:Y:S01]  /*00a0*/  IMAD.MOV.U32 R2, RZ, RZ, 0x1 ;  /* 0x00000001ff027424 */ /* 0x000fe200078e00ff */
[----:B------:R-:W-:Y:S07]  /*00b0*/  BSSY.RECONVERGENT B0, `(.L_x_2) ;  /* 0x0000015000007945 */ /* 0x000fee0003800200 */
[----:B------:R-:W0:Y:S08]  /*00c0*/  I2F.F64.U32 R6, UR4 ;  /* 0x0000000400067d12 */ /* 0x000e300008201800 */
[----:B0-----:R-:W0:Y:S02]  /*00d0*/  MUFU.RCP64H R3, R7 ;  /* 0x0000000700037308 */ /* 0x001e240000001800 */
[----:B0-----:R-:W-:-:S08]  /*00e0*/  DFMA R8, -R6, R2, 1 ;  /* 0x3ff000000608742b */ /* 0x001fd00000000102 */
[----:B------:R-:W-:-:S08]  /*00f0*/  DFMA R8, R8, R8, R8 ;  /* 0x000000080808722b */ /* 0x000fd00000000008 */
[----:B------:R-:W-:-:S08]  /*0100*/  DFMA R2, R2, R8, R2 ;  /* 0x000000080202722b */ /* 0x000fd00000000002 */
[----:B------:R-:W-:-:S08]  /*0110*/  DFMA R10, -R6, R2, 1 ;  /* 0x3ff00000060a742b */ /* 0x000fd00000000102 */
[----:B------:R-:W-:Y:S01]  /*0120*/  DFMA R2, R2, R10, R2 ;  /* 0x0000000a0202722b */ /* 0x000fe20000000002 */
[----:B---3--:R-:W-:-:S04]  /*0130*/  VIADD R0, R0, -UR8 ;  /* 0x8000000800007c36 */ /* 0x008fc80008000000 */
[----:B------:R-:W0:Y:S03]  /*0140*/  I2F.F64.U32 R8, R0 ;  /* 0x0000000000087312 */ /* 0x000e260000201800 */
[----:B0-----:R-:W-:Y:S01]  /*0150*/  DMUL R10, R8, R2 ;  /* 0x00000002080a7228 */ /* 0x001fe20000000000 */
[----:B------:R-:W-:-:S07]  /*0160*/  FSETP.GEU.AND P1, PT, |R9|, 6.5827683646048100446e-37, PT ;  /* 0x036000000900780b */ /* 0x000fce0003f2e200 */
[----:B------:R-:W-:-:S08]  /*0170*/  DFMA R12, -R6, R10, R8 ;  /* 0x0000000a060c722b */ /* 0x000fd00000000108 */
[----:B------:R-:W-:-:S10]  /*0180*/  DFMA R2, R2, R12, R10 ;  /* 0x0000000c0202722b */ /* 0x000fd4000000000a */
[----:B------:R-:W-:-:S05]  /*0190*/  FFMA R10, RZ, R7, R3 ;  /* 0x00000007ff0a7223 */ /* 0x000fca0000000003 */
[----:B------:R-:W-:-:S13]  /*01a0*/  FSETP.GT.AND P0, PT, |R10|, 1.469367938527859385e-39, PT ;  /* 0x001000000a00780b */ /* 0x000fda0003f04200 */
[----:B------:R-:W-:Y:S05]  /*01b0*/  @P0 BRA P1, `(.L_x_3) ;  /* 0x0000000000100947 */ /* 0x000fea0000800000 */
[----:B------:R-:W-:-:S07]  /*01c0*/  MOV R0, 0x1e0 ;  /* 0x000001e000007802 */ /* 0x000fce0000000f00 */
[----:B------:R-:W-:Y:S05]  /*01d0*/  CALL.REL.NOINC `($__internal_0_$__cuda_sm20_div_rn_f64_full) ;  /* 0x00000000001c7944 */ /* 0x000fea0003c00000 */
[----:B------:R-:W-:Y:S02]  /*01e0*/  IMAD.MOV.U32 R2, RZ, RZ, R12 ;  /* 0x000000ffff027224 */ /* 0x000fe400078e000c */
[----:B------:R-:W-:-:S07]  /*01f0*/  IMAD.MOV.U32 R3, RZ, RZ, R13 ;  /* 0x000000ffff037224 */ /* 0x000fce00078e000d */
.L_x_3:
[----:B------:R-:W-:Y:S05]  /*0200*/  BSYNC.RECONVERGENT B0 ;  /* 0x0000000000007941 */ /* 0x000fea0003800200 */
.L_x_2:
[----:B------:R-:W-:-:S10]  /*0210*/  DMUL R2, R2, 255 ;  /* 0x406fe00002027828 */ /* 0x000fd40000000000 */
[----:B------:R-:W0:Y:S02]  /*0220*/  F2I.F64 R3, R2 ;  /* 0x0000000200037311 */ /* 0x000e240000301100 */
[----:B0-----:R-:W-:Y:S01]  /*0230*/  STG.E desc[UR6][R4.64], R3 ;  /* 0x0000000304007986 */ /* 0x001fe2000c101906 */
[----:B------:R-:W-:Y:S05]  /*0240*/  EXIT ;  /* 0x000000000000794d */ /* 0x000fea0003800000 */
        .weak           $__internal_0_$__cuda_sm20_div_rn_f64_full
        .type           $__internal_0_$__cuda_sm20_div_rn_f64_full,@function
        .size           $__internal_0_$__cuda_sm20_div_rn_f64_full,(.L_x_22 - $__internal_0_$__cuda_sm20_div_rn_f64_full)
$__internal_0_$__cuda_sm20_div_rn_f64_full:
[C---:B------:R-:W-:Y:S01]  /*0250*/  FSETP.GEU.AND P0, PT, |R7|.reuse, 1.469367938527859385e-39, PT ;  /* 0x001000000700780b */ /* 0x040fe20003f0e200 */
[----:B------:R-:W-:Y:S01]  /*0260*/  IMAD.MOV.U32 R16, RZ, RZ, 0x1 ;  /* 0x00000001ff107424 */ /* 0x000fe200078e00ff */
[----:B------:R-:W-:Y:S01]  /*0270*/  LOP3.LUT R2, R7, 0x800fffff, RZ, 0xc0, !PT ;  /* 0x800fffff07027812 */ /* 0x000fe200078ec0ff */
[----:B------:R-:W-:Y:S01]  /*0280*/  BSSY.RECONVERGENT B1, `(.L_x_4) ;  /* 0x0000055000017945 */ /* 0x000fe20003800200 */
[C---:B------:R-:W-:Y:S02]  /*0290*/  FSETP.GEU.AND P2, PT, |R9|.reuse, 1.469367938527859385e-39, PT ;  /* 0x001000000900780b */ /* 0x040fe40003f4e200 */
[----:B------:R-:W-:Y:S01]  /*02a0*/  LOP3.LUT R3, R2, 0x3ff00000, RZ, 0xfc, !PT ;  /* 0x3ff0000002037812 */ /* 0x000fe200078efcff */
[----:B------:R-:W-:Y:S01]  /*02b0*/  IMAD.MOV.U32 R2, RZ, RZ, R6 ;  /* 0x000000ffff027224 */ /* 0x000fe200078e0006 */
[----:B------:R-:W-:Y:S02]  /*02c0*/  LOP3.LUT R12, R9, 0x7ff00000, RZ, 0xc0, !PT ;  /* 0x7ff00000090c7812 */ /* 0x000fe400078ec0ff */
[----:B------:R-:W-:-:S03]  /*02d0*/  LOP3.LUT R15, R7, 0x7ff00000, RZ, 0xc0, !PT ;  /* 0x7ff00000070f7812 */ /* 0x000fc600078ec0ff */
[----:B------:R-:W-:Y:S01]  /*02e0*/  @!P0 DMUL R2, R6, 8.98846567431157953865e+307 ;  /* 0x7fe0000006028828 */ /* 0x000fe20000000000 */
[----:B------:R-:W-:-:S03]  /*02f0*/  ISETP.GE.U32.AND P1, PT, R12, R15, PT ;  /* 0x0000000f0c00720c */ /* 0x000fc60003f26070 */
[----:B------:R-:W-:Y:S01]  /*0300*/  @!P2 LOP3.LUT R13, R7, 0x7ff00000, RZ, 0xc0, !PT ;  /* 0x7ff00000070da812 */ /* 0x000fe200078ec0ff */
[----:B------:R-:W-:Y:S01]  /*0310*/  @!P2 IMAD.MOV.U32 R18, RZ, RZ, RZ ;  /* 0x000000ffff12a224 */ /* 0x000fe200078e00ff */
[----:B------:R-:W0:Y:S02]  /*0320*/  MUFU.RCP64H R17, R3 ;  /* 0x0000000300117308 */ /* 0x000e240000001800 */
[----:B------:R-:W-:Y:S01]  /*0330*/  @!P2 ISETP.GE.U32.AND P3, PT, R12, R13, PT ;  /* 0x0000000d0c00a20c */ /* 0x000fe20003f66070 */
[----:B------:R-:W-:-:S05]  /*0340*/  IMAD.MOV.U32 R13, RZ, RZ, 0x1ca00000 ;  /* 0x1ca00000ff0d7424 */ /* 0x000fca00078e00ff */
[----:B------:R-:W-:-:S04]  /*0350*/  @!P2 SEL R19, R13, 0x63400000, !P3 ;  /* 0x634000000d13a807 */ /* 0x000fc80005800000 */
[----:B------:R-:W-:-:S04]  /*0360*/  @!P2 LOP3.LUT R19, R19, 0x80000000, R9, 0xf8, !PT ;  /* 0x800000001313a812 */ /* 0x000fc800078ef809 */
[----:B------:R-:W-:Y:S01]  /*0370*/  @!P2 LOP3.LUT R19, R19, 0x100000, RZ, 0xfc, !PT ;  /* 0x001000001313a812 */ /* 0x000fe200078efcff */
[----:B0-----:R-:W-:-:S08]  /*0380*/  DFMA R10, R16, -R2, 1 ;  /* 0x3ff00000100a742b */ /* 0x001fd00000000802 */
[----:B------:R-:W-:-:S08]  /*0390*/  DFMA R10, R10, R10, R10 ;  /* 0x0000000a0a0a722b */ /* 0x000fd0000000000a */
[----:B------:R-:W-:Y:S01]  /*03a0*/  DFMA R16, R16, R10, R16 ;  /* 0x0000000a1010722b */ /* 0x000fe20000000010 */
[----:B------:R-:W-:Y:S01]  /*03b0*/  SEL R11, R13, 0x63400000, !P1 ;  /* 0x634000000d0b7807 */ /* 0x000fe20004800000 */
[----:B------:R-:W-:-:S03]  /*03c0*/  IMAD.MOV.U32 R10, RZ, RZ, R8 ;  /* 0x000000ffff0a7224 */ /* 0x000fc600078e0008 */
[----:B------:R-:W-:-:S03]  /*03d0*/  LOP3.LUT R11, R11, 0x800fffff, R9, 0xf8, !PT ;  /* 0x800fffff0b0b7812 */ /* 0x000fc600078ef809 */
[----:B------:R-:W-:-:S03]  /*03e0*/  DFMA R20, R16, -R2, 1 ;  /* 0x3ff000001014742b */ /* 0x000fc60000000802 */
[----:B------:R-:W-:-:S05]  /*03f0*/  @!P2 DFMA R10, R10, 2, -R18 ;  /* 0x400000000a0aa82b */ /* 0x000fca0000000812 */
[----:B------:R-:W-:Y:S01]  /*0400*/  DFMA R16, R16, R20, R16 ;  /* 0x000000141010722b */ /* 0x000fe20000000010 */
[----:B------:R-:W-:Y:S02]  /*0410*/  IMAD.MOV.U32 R21, RZ, RZ, R12 ;  /* 0x000000ffff157224 */ /* 0x000fe400078e000c */
[----:B------:R-:W-:Y:S01]  /*0420*/  IMAD.MOV.U32 R20, RZ, RZ, R15 ;  /* 0x000000ffff147224 */ /* 0x000fe200078e000f */
[----:B------:R-:W-:Y:S02]  /*0430*/  @!P0 LOP3.LUT R20, R3, 0x7ff00000, RZ, 0xc0, !PT ;  /* 0x7ff0000003148812 */ /* 0x000fe400078ec0ff */
[----:B------:R-:W-:Y:S02]  /*0440*/  @!P2 LOP3.LUT R21, R11, 0x7ff00000, RZ, 0xc0, !PT ;  /* 0x7ff000000b15a812 */ /* 0x000fe400078ec0ff */
[----:B------:R-:W-:Y:S01]  /*0450*/  DMUL R18, R16, R10 ;  /* 0x0000000a10127228 */ /* 0x000fe20000000000 */
[----:B------:R-:W-:Y:S02]  /*0460*/  VIADD R23, R20, 0xffffffff ;  /* 0xffffffff14177836 */ /* 0x000fe40000000000 */
[----:B------:R-:W-:-:S05]  /*0470*/  VIADD R22, R21, 0xffffffff ;  /* 0xffffffff15167836 */ /* 0x000fca0000000000 */
[----:B------:R-:W-:Y:S01]  /*0480*/  DFMA R14, R18, -R2, R10 ;  /* 0x80000002120e722b */ /* 0x000fe2000000000a */
[----:B------:R-:W-:-:S04]  /*0490*/  ISETP.GT.U32.AND P0, PT, R22, 0x7feffffe, PT ;  /* 0x7feffffe1600780c */ /* 0x000fc80003f04070 */
[----:B------:R-:W-:-:S03]  /*04a0*/  ISETP.GT.U32.OR P0, PT, R23, 0x7feffffe, P0 ;  /* 0x7feffffe1700780c */ /* 0x000fc60000704470 */
[----:B------:R-:W-:-:S10]  /*04b0*/  DFMA R14, R16, R14, R18 ;  /* 0x0000000e100e722b */ /* 0x000fd40000000012 */
[----:B------:R-:W-:Y:S05]  /*04c0*/  @P0 BRA `(.L_x_5) ;  /* 0x00000000006c0947 */ /* 0x000fea0003800000 */
[----:B------:R-:W-:-:S04]  /*04d0*/  LOP3.LUT R9, R7, 0x7ff00000, RZ, 0xc0, !PT ;  /* 0x7ff0000007097812 */ /* 0x000fc800078ec0ff */
[CC--:B------:R-:W-:Y:S02]  /*04e0*/  VIADDMNMX R8, R12.reuse, -R9.reuse, 0xb9600000, !PT ;  /* 0xb96000000c087446 */ /* 0x0c0fe40007800909 */
[----:B------:R-:W-:Y:S02]  /*04f0*/  ISETP.GE.U32.AND P0, PT, R12, R9, PT ;  /* 0x000000090c00720c */ /* 0x000fe40003f06070 */
[----:B------:R-:W-:Y:S02]  /*0500*/  VIMNMX R8, PT, PT, R8, 0x46a00000, PT ;  /* 0x46a0000008087848 */ /* 0x000fe40003fe0100 */
[----:B------:R-:W-:-:S05]  /*0510*/  SEL R13, R13, 0x63400000, !P0 ;  /* 0x634000000d0d7807 */ /* 0x000fca0004000000 */
[----:B------:R-:W-:Y:S02]  /*0520*/  IMAD.IADD R16, R8, 0x1, -R13 ;  /* 0x0000000108107824 */ /* 0x000fe400078e0a0d */
[----:B------:R-:W-:Y:S02]  /*0530*/  IMAD.MOV.U32 R8, RZ, RZ, RZ ;  /* 0x000000ffff087224 */ /* 0x000fe400078e00ff */
[----:B------:R-:W-:-:S06]  /*0540*/  VIADD R9, R16, 0x7fe00000 ;  /* 0x7fe0000010097836 */ /* 0x000fcc0000000000 */
[----:B------:R-:W-:-:S10]  /*0550*/  DMUL R12, R14, R8 ;  /* 0x000000080e0c7228 */ /* 0x000fd40000000000 */
[----:B------:R-:W-:-:S13]  /*0560*/  FSETP.GTU.AND P0, PT, |R13|, 1.469367938527859385e-39, PT ;  /* 0x001000000d00780b */ /* 0x000fda0003f0c200 */
[----:B------:R-:W-:Y:S05]  /*0570*/  @P0 BRA `(.L_x_6) ;  /* 0x0000000000940947 */ /* 0x000fea0003800000 */
[----:B------:R-:W-:Y:S01]  /*0580*/  DFMA R2, R14, -R2, R10 ;  /* 0x800000020e02722b */ /* 0x000fe2000000000a */
[----:B------:R-:W-:-:S09]  /*0590*/  IMAD.MOV.U32 R8, RZ, RZ, RZ ;  /* 0x000000ffff087224 */ /* 0x000fd200078e00ff */
[C---:B------:R-:W-:Y:S02]  /*05a0*/  FSETP.NEU.AND P0, PT, R3.reuse, RZ, PT ;  /* 0x000000ff0300720b */ /* 0x040fe40003f0d000 */
[----:B------:R-:W-:-:S04]  /*05b0*/  LOP3.LUT R7, R3, 0x80000000, R7, 0x48, !PT ;  /* 0x8000000003077812 */ /* 0x000fc800078e4807 */
[----:B------:R-:W-:-:S07]  /*05c0*/  LOP3.LUT R9, R7, R9, RZ, 0xfc, !PT ;  /* 0x0000000907097212 */ /* 0x000fce00078efcff */
[----:B------:R-:W-:Y:S05]  /*05d0*/  @!P0 BRA `(.L_x_6) ;  /* 0x00000000007c8947 */ /* 0x000fea0003800000 */
[----:B------:R-:W-:Y:S01]  /*05e0*/  IMAD.MOV R3, RZ, RZ, -R16 ;  /* 0x000000ffff037224 */ /* 0x000fe200078e0a10 */
[----:B------:R-:W-:Y:S01]  /*05f0*/  DMUL.RP R8, R14, R8 ;  /* 0x000000080e087228 */ /* 0x000fe20000008000 */
[----:B------:R-:W-:-:S06]  /*0600*/  IMAD.MOV.U32 R2, RZ, RZ, RZ ;  /* 0x000000ffff027224 */ /* 0x000fcc00078e00ff */
[----:B------:R-:W-:-:S03]  /*0610*/  DFMA R2, R12, -R2, R14 ;  /* 0x800000020c02722b */ /* 0x000fc6000000000e */
[----:B------:R-:W-:-:S03]  /*0620*/  LOP3.LUT R7, R9, R7, RZ, 0x3c, !PT ;  /* 0x0000000709077212 */ /* 0x000fc600078e3cff */
[----:B------:R-:W-:-:S04]  /*0630*/  IADD3 R2, PT, PT, -R16, -0x43300000, RZ ;  /* 0xbcd0000010027810 */ /* 0x000fc80007ffe1ff */
[----:B------:R-:W-:-:S04]  /*0640*/  FSETP.NEU.AND P0, PT, |R3|, R2, PT ;  /* 0x000000020300720b */ /* 0x000fc80003f0d200 */
[----:B------:R-:W-:Y:S02]  /*0650*/  FSEL R12, R8, R12, !P0 ;  /* 0x0000000c080c7208 */ /* 0x000fe40004000000 */
[----:B------:R-:W-:Y:S01]  /*0660*/  FSEL R13, R7, R13, !P0 ;  /* 0x0000000d070d7208 */ /* 0x000fe20004000000 */
[----:B------:R-:W-:Y:S06]  /*0670*/  BRA `(.L_x_6) ;  /* 0x0000000000547947 */ /* 0x000fec0003800000 */
.L_x_5:
[----:B------:R-:W-:-:S14]  /*0680*/  DSETP.NAN.AND P0, PT, R8, R8, PT ;  /* 0x000000080800722a */ /* 0x000fdc0003f08000 */
[----:B------:R-:W-:Y:S05]  /*0690*/  @P0 BRA `(.L_x_7) ;  /* 0x0000000000440947 */ /* 0x000fea0003800000 */
[----:B------:R-:W-:-:S14]  /*06a0*/  DSETP.NAN.AND P0, PT, R6, R6, PT ;  /* 0x000000060600722a */ /* 0x000fdc0003f08000 */
[----:B------:R-:W-:Y:S05]  /*06b0*/  @P0 BRA `(.L_x_8) ;  /* 0x0000000000300947 */ /* 0x000fea0003800000 */
[----:B------:R-:W-:Y:S01]  /*06c0*/  ISETP.NE.AND P0, PT, R21, R20, PT ;  /* 0x000000141500720c */ /* 0x000fe20003f05270 */
[----:B------:R-:W-:Y:S02]  /*06d0*/  IMAD.MOV.U32 R12, RZ, RZ, 0x0 ;  /* 0x00000000ff0c7424 */ /* 0x000fe400078e00ff */
[----:B------:R-:W-:-:S10]  /*06e0*/  IMAD.MOV.U32 R13, RZ, RZ, -0x80000 ;  /* 0xfff80000ff0d7424 */ /* 0x000fd400078e00ff */
[----:B------:R-:W-:Y:S05]  /*06f0*/  @!P0 BRA `(.L_x_6) ;  /* 0x0000000000348947 */ /* 0x000fea0003800000 */
[----:B------:R-:W-:Y:S02]  /*0700*/  ISETP.NE.AND P0, PT, R21, 0x7ff00000, PT ;  /* 0x7ff000001500780c */ /* 0x000fe40003f05270 */
[----:B------:R-:W-:Y:S02]  /*0710*/  LOP3.LUT R13, R9, 0x80000000, R7, 0x48, !PT ;  /* 0x80000000090d7812 */ /* 0x000fe400078e4807 */
[----:B------:R-:W-:-:S13]  /*0720*/  ISETP.EQ.OR P0, PT, R20, RZ, !P0 ;  /* 0x000000ff1400720c */ /* 0x000fda0004702670 */
[----:B------:R-:W-:Y:S01]  /*0730*/  @P0 LOP3.LUT R2, R13, 0x7ff00000, RZ, 0xfc, !PT ;  /* 0x7ff000000d020812 */ /* 0x000fe200078efcff */
[----:B------:R-:W-:Y:S02]  /*0740*/  @!P0 IMAD.MOV.U32 R12, RZ, RZ, RZ ;  /* 0x000000ffff0c8224 */ /* 0x000fe400078e00ff */
[----:B------:R-:W-:Y:S02]  /*0750*/  @P0 IMAD.MOV.U32 R12, RZ, RZ, RZ ;  /* 0x000000ffff0c0224 */ /* 0x000fe400078e00ff */
[----:B------:R-:W-:Y:S01]  /*0760*/  @P0 IMAD.MOV.U32 R13, RZ, RZ, R2 ;  /* 0x000000ffff0d0224 */ /* 0x000fe200078e0002 */
[----:B------:R-:W-:Y:S06]  /*0770*/  BRA `(.L_x_6) ;  /* 0x0000000000147947 */ /* 0x000fec0003800000 */
.L_x_8:
[----:B------:R-:W-:Y:S01]  /*0780*/  LOP3.LUT R13, R7, 0x80000, RZ, 0xfc, !PT ;  /* 0x00080000070d7812 */ /* 0x000fe200078efcff */
[----:B------:R-:W-:Y:S01]  /*0790*/  IMAD.MOV.U32 R12, RZ, RZ, R6 ;  /* 0x000000ffff0c7224 */ /* 0x000fe200078e0006 */
[----:B------:R-:W-:Y:S06]  /*07a0*/  BRA `(.L_x_6) ;  /* 0x0000000000087947 */ /* 0x000fec0003800000 */
.L_x_7:
[----:B------:R-:W-:Y:S01]  /*07b0*/  LOP3.LUT R13, R9, 0x80000, RZ, 0xfc, !PT ;  /* 0x00080000090d7812 */ /* 0x000fe200078efcff */
[----:B------:R-:W-:-:S07]  /*07c0*/  IMAD.MOV.U32 R12, RZ, RZ, R8 ;  /* 0x000000ffff0c7224 */ /* 0x000fce00078e0008 */
.L_x_6:
[----:B------:R-:W-:Y:S05]  /*07d0*/  BSYNC.RECONVERGENT B1 ;  /* 0x0000000000017941 */ /* 0x000fea0003800200 */
.L_x_4:
[----:B------:R-:W-:Y:S02]  /*07e0*/  IMAD.MOV.U32 R2, RZ, RZ, R0 ;  /* 0x000000ffff027224 */ /* 0x000fe400078e0000 */
[----:B------:R-:W-:-:S04]  /*07f0*/  IMAD.MOV.U32 R3, RZ, RZ, 0x0 ;  /* 0x00000000ff037424 */ /* 0x000fc800078e00ff */
[----:B------:R-:W-:Y:S05]  /*0800*/  RET.REL.NODEC R2 `(_Z12NormalizeCdfPjjj) ;  /* 0xfffffff402fc7950 */ /* 0x000fea0003c3ffff */
.L_x_9:
        /* <DEDUP_REMOVED lines=15> */
.L_x_22:


//--------------------- .text._Z13BrentKungScanPjPKj --------------------------
	.section	.text._Z13BrentKungScanPjPKj,"ax",@progbits
	.align	128
        .global         _Z13BrentKungScanPjPKj
        .type           _Z13BrentKungScanPjPKj,@function
        .size           _Z13BrentKungScanPjPKj,(.L_x_25 - _Z13BrentKungScanPjPKj)
        .other          _Z13BrentKungScanPjPKj,@"STO_CUDA_ENTRY STV_DEFAULT"
_Z13BrentKungScanPjPKj:
.text._Z13BrentKungScanPjPKj:
[----:B------:R-:W-:Y:S01]  /*0000*/  LDC R1, c[0x0][0x37c] ;  /* 0x0000df00ff017b82 */ /* 0x000fe20000000800 */
[----:B------:R-:W0:Y:S07]  /*0010*/  S2R R3, SR_TID.X ;  /* 0x0000000000037919 */ /* 0x000e2e0000002100 */
[----:B------:R-:W1:Y:S01]  /*0020*/  S2UR UR4, SR_CTAID.X ;  /* 0x00000000000479c3 */ /* 0x000e620000002500 */
[----:B------:R-:W2:Y:S07]  /*0030*/  LDCU.64 UR6, c[0x0][0x358] ;  /* 0x00006b00ff0677ac */ /* 0x000eae0008000a00 */
[----:B------:R-:W1:Y:S02]  /*0040*/  LDC R15, c[0x0][0x360] ;  /* 0x0000d800ff0f7b82 */ /* 0x000e640000000800 */
[----:B-1----:R-:W-:-:S04]  /*0050*/  IMAD R2, R15, UR4, RZ ;  /* 0x000000040f027c24 */ /* 0x002fc8000f8e02ff */
[----:B0-----:R-:W-:-:S04]  /*0060*/  IMAD R2, R2, 0x2, R3 ;  /* 0x0000000202027824 */ /* 0x001fc800078e0203 */
[C---:B------:R-:W-:Y:S01]  /*0070*/  IMAD.IADD R0, R2.reuse, 0x1, R15 ;  /* 0x0000000102007824 */ /* 0x040fe200078e020f */
[----:B------:R-:W-:-:S04]  /*0080*/  ISETP.GT.U32.AND P0, PT, R2, 0xff, PT ;  /* 0x000000ff0200780c */ /* 0x000fc80003f04070 */
[----:B------:R-:W-:-:S09]  /*0090*/  ISETP.GT.U32.AND P1, PT, R0, 0xff, PT ;  /* 0x000000ff0000780c */ /* 0x000fd20003f24070 */
[----:B------:R-:W0:Y:S08]  /*00a0*/  @!P0 LDC.64 R10, c[0x0][0x388] ;  /* 0x0000e200ff0a8b82 */ /* 0x000e300000000a00 */
[----:B------:R-:W1:Y:S01]  /*00b0*/  @!P1 LDC.64 R12, c[0x0][0x388] ;  /* 0x0000e200ff0c9b82 */ /* 0x000e620000000a00 */
[----:B0-----:R-:W-:-:S06]  /*00c0*/  @!P0 IMAD.WIDE.U32 R10, R2, 0x4, R10 ;  /* 0x00000004020a8825 */ /* 0x001fcc00078e000a */
[----:B--2---:R-:W2:Y:S01]  /*00d0*/  @!P0 LDG.E R11, desc[UR6][R10.64] ;  /* 0x000000060a0b8981 */ /* 0x004ea2000c1e1900 */
[----:B-1----:R-:W-:-:S06]  /*00e0*/  @!P1 IMAD.WIDE.U32 R12, R0, 0x4, R12 ;  /* 0x00000004000c9825 */ /* 0x002fcc00078e000c */
[----:B------:R-:W3:Y:S01]  /*00f0*/  @!P1 LDG.E R13, desc[UR6][R12.64] ;  /* 0x000000060c0d9981 */ /* 0x000ee2000c1e1900 */
[----:B------:R-:W0:Y:S01]  /*0100*/  S2UR UR5, SR_CgaCtaId ;  /* 0x00000000000579c3 */ /* 0x000e220000008800 */
[----:B------:R-:W-:Y:S02]  /*0110*/  UMOV UR4, 0x400 ;  /* 0x0000040000047882 */ /* 0x000fe40000000000 */
[----:B0-----:R-:W-:-:S06]  /*0120*/  ULEA UR4, UR5, UR4, 0x18 ;  /* 0x0000000405047291 */ /* 0x001fcc000f8ec0ff */
[----:B------:R-:W-:-:S04]  /*0130*/  IMAD.U32 R8, RZ, RZ, UR4 ;  /* 0x00000004ff087e24 */ /* 0x000fc8000f8e00ff */
[----:B------:R-:W-:-:S05]  /*0140*/  IMAD R6, R3, 0x4, R8 ;  /* 0x0000000403067824 */ /* 0x000fca00078e0208 */
[----:B------:R-:W-:Y:S01]  /*0150*/  LEA R4, R15, R6, 0x2 ;  /* 0x000000060f047211 */ /* 0x000fe200078e10ff */
[----:B------:R-:W-:Y:S01]  /*0160*/  IMAD.MOV.U32 R14, RZ, RZ, 0x1 ;  /* 0x00000001ff0e7424 */ /* 0x000fe200078e00ff */
[----:B------:R-:W-:Y:S01]  /*0170*/  LEA R5, R3, 0x2, 0x1 ;  /* 0x0000000203057811 */ /* 0x000fe200078e08ff */
[----:B--2---:R0:W-:Y:S04]  /*0180*/  @!P0 STS [R6], R11 ;  /* 0x0000000b06008388 */ /* 0x0041e80000000800 */
[----:B---3--:R0:W-:Y:S02]  /*0190*/  @!P1 STS [R4], R13 ;  /* 0x0000000d04009388 */ /* 0x0081e40000000800 */
.L_x_10:
[----:B------:R-:W-:Y:S01]  /*01a0*/  IMAD R7, R5, R14, RZ ;  /* 0x0000000e05077224 */ /* 0x000fe200078e02ff */
[----:B------:R-:W-:Y:S04]  /*01b0*/  BAR.SYNC.DEFER_BLOCKING 0x0 ;  /* 0x0000000000007b1d */ /* 0x000fe80000010000 */
[----:B------:R-:W-:-:S13]  /*01c0*/  ISETP.GT.U32.AND P0, PT, R7, 0x100, PT ;  /* 0x000001000700780c */ /* 0x000fda0003f04070 */
[----:B------:R-:W-:-:S04]  /*01d0*/  @!P0 IMAD.IADD R7, R7, 0x1, -R14 ;  /* 0x0000000107078824 */ /* 0x000fc800078e0a0e */
[----:B------:R-:W-:-:S05]  /*01e0*/  @!P0 IMAD R7, R7, 0x4, R8 ;  /* 0x0000000407078824 */ /* 0x000fca00078e0208 */
[C---:B------:R-:W-:Y:S01]  /*01f0*/  @!P0 LEA R9, R14.reuse, R7, 0x2 ;  /* 0x000000070e098211 */ /* 0x040fe200078e10ff */
[----:B------:R-:W-:Y:S01]  /*0200*/  IMAD.SHL.U32 R14, R14, 0x2, RZ ;  /* 0x000000020e0e7824 */ /* 0x000fe200078e00ff */
[----:B------:R-:W-:Y:S04]  /*0210*/  @!P0 LDS R7, [R7+-0x4] ;  /* 0xfffffc0007078984 */ /* 0x000fe80000000800 */
[----:B------:R-:W1:Y:S02]  /*0220*/  @!P0 LDS R10, [R9+-0x4] ;  /* 0xfffffc00090a8984 */ /* 0x000e640000000800 */
[----:B-1----:R-:W-:-:S05]  /*0230*/  @!P0 IMAD.IADD R10, R7, 0x1, R10 ;  /* 0x00000001070a8824 */ /* 0x002fca00078e020a */
[----:B------:R1:W-:Y:S01]  /*0240*/  @!P0 STS [R9+-0x4], R10 ;  /* 0xfffffc0a09008388 */ /* 0x0003e20000000800 */
[----:B------:R-:W-:-:S13]  /*0250*/  ISETP.GT.U32.AND P0, PT, R14, R15, PT ;  /* 0x0000000f0e00720c */ /* 0x000fda0003f04070 */
[----:B-1----:R-:W-:Y:S05]  /*0260*/  @!P0 BRA `(.L_x_10) ;  /* 0xfffffffc00cc8947 */ /* 0x002fea000383ffff */
[----:B------:R-:W-:Y:S01]  /*0270*/  BAR.SYNC.DEFER_BLOCKING 0x0 ;  /* 0x0000000000007b1d */ /* 0x000fe20000010000 */
[C---:B------:R-:W-:Y:S02]  /*0280*/  ISETP.NE.AND P0, PT, R3.reuse, RZ, PT ;  /* 0x000000ff0300720c */ /* 0x040fe40003f05270 */
[----:B------:R-:W-:-:S11]  /*0290*/  ISETP.GT.U32.AND P1, PT, R3, 0x2, PT ;  /* 0x000000020300780c */ /* 0x000fd60003f24070 */
[----:B------:R-:W1:Y:S01]  /*02a0*/  @!P0 S2R R10, SR_CgaCtaId ;  /* 0x00000000000a8919 */ /* 0x000e620000008800 */
[----:B------:R-:W-:Y:S02]  /*02b0*/  @!P0 MOV R5, 0x400 ;  /* 0x0000040000058802 */ /* 0x000fe40000000f00 */
[----:B------:R-:W-:Y:S02]  /*02c0*/  @!P1 LEA R7, R3, 0x100, 0x8 ;  /* 0x0000010003079811 */ /* 0x000fe400078e40ff */
[----:B-1----:R-:W-:-:S04]  /*02d0*/  @!P0 LEA R8, R10, R5, 0x18 ;  /* 0x000000050a088211 */ /* 0x002fc800078ec0ff */
[----:B------:R-:W-:Y:S01]  /*02e0*/  @!P1 IADD3 R7, PT, PT, R8, R7, RZ ;  /* 0x0000000708079210 */ /* 0x000fe20007ffe0ff */
[----:B------:R-:W-:Y:S04]  /*02f0*/  @!P0 LDS R5, [R8+0x1fc] ;  /* 0x0001fc0008058984 */ /* 0x000fe80000000800 */
[----:B------:R-:W1:Y:S02]  /*0300*/  @!P0 LDS R10, [R8+0x2fc] ;  /* 0x0002fc00080a8984 */ /* 0x000e640000000800 */
[----:B-1----:R-:W-:-:S05]  /*0310*/  @!P0 IMAD.IADD R5, R5, 0x1, R10 ;  /* 0x0000000105058824 */ /* 0x002fca00078e020a */
[----:B------:R-:W-:Y:S01]  /*0320*/  @!P0 STS [R8+0x2fc], R5 ;  /* 0x0002fc0508008388 */ /* 0x000fe20000000800 */
[----:B------:R-:W-:Y:S01]  /*0330*/  BAR.SYNC.DEFER_BLOCKING 0x0 ;  /* 0x0000000000007b1d */ /* 0x000fe20000010000 */
[----:B------:R-:W-:-:S13]  /*0340*/  ISETP.GT.U32.AND P0, PT, R3, 0x6, PT ;  /* 0x000000060300780c */ /* 0x000fda0003f04070 */
[----:B0-----:R-:W-:-:S05]  /*0350*/  @!P0 LEA R11, R3, 0x80, 0x7 ;  /* 0x00000080030b8811 */ /* 0x001fca00078e38ff */
[----:B------:R-:W-:Y:S01]  /*0360*/  @!P0 IMAD.IADD R11, R8, 0x1, R11 ;  /* 0x00000001080b8824 */ /* 0x000fe200078e020b */
[----:B------:R-:W-:Y:S04]  /*0370*/  @!P1 LDS R9, [R7+-0x4] ;  /* 0xfffffc0007099984 */ /* 0x000fe80000000800 */
[----:B------:R-:W0:Y:S02]  /*0380*/  @!P1 LDS R10, [R7+0x7c] ;  /* 0x00007c00070a9984 */ /* 0x000e240000000800 */
[----:B0-----:R-:W-:-:S05]  /*0390*/  @!P1 IMAD.IADD R10, R9, 0x1, R10 ;  /* 0x00000001090a9824 */ /* 0x001fca00078e020a */
[----:B------:R-:W-:Y:S01]  /*03a0*/  @!P1 STS [R7+0x7c], R10 ;  /* 0x00007c0a07009388 */ /* 0x000fe20000000800 */
[----:B------:R-:W-:Y:S01]  /*03b0*/  BAR.SYNC.DEFER_BLOCKING 0x0 ;  /* 0x0000000000007b1d */ /* 0x000fe20000010000 */
[----:B------:R-:W-:-:S13]  /*03c0*/  ISETP.GT.U32.AND P1, PT, R3, 0xe, PT ;  /* 0x0000000e0300780c */ /* 0x000fda0003f24070 */
[----:B------:R-:W-:-:S04]  /*03d0*/  @!P1 LEA R5, R3, 0x40, 0x6 ;  /* 0x0000004003059811 */ /* 0x000fc800078e30ff */
[----:B------:R-:W-:Y:S01]  /*03e0*/  @!P1 IADD3 R5, PT, PT, R8, R5, RZ ;  /* 0x0000000508059210 */ /* 0x000fe20007ffe0ff */
[----:B------:R-:W-:Y:S04]  /*03f0*/  @!P0 LDS R9, [R11+-0x4] ;  /* 0xfffffc000b098984 */ /* 0x000fe80000000800 */
[----:B------:R-:W0:Y:S02]  /*0400*/  @!P0 LDS R12, [R11+0x3c] ;  /* 0x00003c000b0c8984 */ /* 0x000e240000000800 */
[----:B0-----:R-:W-:-:S05]  /*0410*/  @!P0 IMAD.IADD R12, R9, 0x1, R12 ;  /* 0x00000001090c8824 */ /* 0x001fca00078e020c */
[----:B------:R-:W-:Y:S01]  /*0420*/  @!P0 STS [R11+0x3c], R12 ;  /* 0x00003c0c0b008388 */ /* 0x000fe20000000800 */
[----:B------:R-:W-:Y:S01]  /*0430*/  BAR.SYNC.DEFER_BLOCKING 0x0 ;  /* 0x0000000000007b1d */ /* 0x000fe20000010000 */
[----:B------:R-:W-:-:S13]  /*0440*/  ISETP.GT.U32.AND P0, PT, R3, 0x1e, PT ;  /* 0x0000001e0300780c */ /* 0x000fda0003f04070 */
[----:B------:R-:W-:-:S05]  /*0450*/  @!P0 LEA R7, R3, 0x20, 0x5 ;  /* 0x0000002003078811 */ /* 0x000fca00078e28ff */
[----:B------:R-:W-:Y:S01]  /*0460*/  @!P0 IMAD.IADD R7, R8, 0x1, R7 ;  /* 0x0000000108078824 */ /* 0x000fe200078e0207 */
        /* <DEDUP_REMOVED lines=10> */
[----:B0-----:R-:W-:-:S05]  /*0510*/  @!P0 IADD3 R12, PT, PT, R9, R12, RZ ;  /* 0x0000000c090c8210 */ /* 0x001fca0007ffe0ff */
[----:B------:R-:W-:Y:S01]  /*0520*/  @!P0 STS [R7+0xc], R12 ;  /* 0x00000c0c07008388 */ /* 0x000fe20000000800 */
[----:B------:R-:W-:Y:S01]  /*0530*/  BAR.SYNC.DEFER_BLOCKING 0x0 ;  /* 0x0000000000007b1d */ /* 0x000fe20000010000 */
[----:B------:R-:W-:-:S05]  /*0540*/  ISETP.GT.U32.AND P0, PT, R3, 0x7e, PT ;  /* 0x0000007e0300780c */ /* 0x000fca0003f04070 */
[----:B------:R-:W-:Y:S04]  /*0550*/  @!P1 LDS R8, [R11+-0x4] ;  /* 0xfffffc000b089984 */ /* 0x000fe80000000800 */
[----:B------:R-:W0:Y:S02]  /*0560*/  @!P1 LDS R5, [R11+0x4] ;  /* 0x000004000b059984 */ /* 0x000e240000000800 */
[----:B0-----:R-:W-:Y:S02]  /*0570*/  @!P1 IMAD.IADD R10, R8, 0x1, R5 ;  /* 0x00000001080a9824 */ /* 0x001fe400078e0205 */
[----:B------:R-:W-:-:S03]  /*0580*/  @!P0 LEA R5, R3, R6, 0x2 ;  /* 0x0000000603058211 */ /* 0x000fc600078e10ff */
[----:B------:R-:W-:Y:S01]  /*0590*/  @!P1 STS [R11+0x4], R10 ;  /* 0x0000040a0b009388 */ /* 0x000fe20000000800 */
[----:B------:R-:W-:Y:S01]  /*05a0*/  BAR.SYNC.DEFER_BLOCKING 0x0 ;  /* 0x0000000000007b1d */ /* 0x000fe20000010000 */
[----:B------:R-:W-:-:S05]  /*05b0*/  ISETP.GT.U32.AND P1, PT, R2, 0xff, PT ;  /* 0x000000ff0200780c */ /* 0x000fca0003f24070 */
[----:B------:R-:W-:Y:S04]  /*05c0*/  @!P0 LDS R3, [R5+0x4] ;  /* 0x0000040005038984 */ /* 0x000fe80000000800 */
[----:B------:R-:W0:Y:S02]  /*05d0*/  @!P0 LDS R8, [R5+0x8] ;  /* 0x0000080005088984 */ /* 0x000e240000000800 */
[----:B0-----:R-:W-:Y:S02]  /*05e0*/  @!P0 IMAD.IADD R12, R3, 0x1, R8 ;  /* 0x00000001030c8824 */ /* 0x001fe400078e0208 */
[----:B------:R-:W0:Y:S03]  /*05f0*/  @!P1 LDC.64 R8, c[0x0][0x380] ;  /* 0x0000e000ff089b82 */ /* 0x000e260000000a00 */
[----:B------:R-:W-:Y:S05]  /*0600*/  @!P0 STS [R5+0x8], R12 ;  /* 0x0000080c05008388 */ /* 0x000fea0000000800 */
[----:B------:R-:W-:Y:S01]  /*0610*/  BAR.SYNC.DEFER_BLOCKING 0x0 ;  /* 0x0000000000007b1d */ /* 0x000fe20000010000 */
[----:B------:R-:W-:Y:S01]  /*0620*/  ISETP.GT.U32.AND P0, PT, R0, 0xff, PT ;  /* 0x000000ff0000780c */ /* 0x000fe20003f04070 */
[----:B0-----:R-:W-:-:S04]  /*0630*/  @!P1 IMAD.WIDE.U32 R2, R2, 0x4, R8 ;  /* 0x0000000402029825 */ /* 0x001fc800078e0008 */
[----:B------:R-:W0:Y:S04]  /*0640*/  @!P1 LDS R7, [R6] ;  /* 0x0000000006079984 */ /* 0x000e280000000800 */
[----:B0-----:R0:W-:Y:S04]  /*0650*/  @!P1 STG.E desc[UR6][R2.64], R7 ;  /* 0x0000000702009986 */ /* 0x0011e8000c101906 */
[----:B------:R-:W-:Y:S05]  /*0660*/  @P0 EXIT ;  /* 0x000000000000094d */ /* 0x000fea0003800000 */
[----:B------:R-:W1:Y:S01]  /*0670*/  LDS R5, [R4] ;  /* 0x0000000004057984 */ /* 0x000e620000000800 */
[----:B0-----:R-:W0:Y:S02]  /*0680*/  LDC.64 R2, c[0x0][0x380] ;  /* 0x0000e000ff027b82 */ /* 0x001e240000000a00 */
[----:B0-----:R-:W-:-:S05]  /*0690*/  IMAD.WIDE.U32 R2, R0, 0x4, R2 ;  /* 0x0000000400027825 */ /* 0x001fca00078e0002 */
[----:B-1----:R-:W-:Y:S01]  /*06a0*/  STG.E desc[UR6][R2.64], R5 ;  /* 0x0000000502007986 */ /* 0x002fe2000c101906 */
[----:B------:R-:W-:Y:S05]  /*06b0*/  EXIT ;  /* 0x000000000000794d */ /* 0x000fea0003800000 */
.L_x_11:
        /* <DEDUP_REMOVED lines=12> */
.L_x_25:


//--------------------- .text._Z26KoggeStoneScanDoubleBufferPjPKj --------------------------
	.section	.text._Z26KoggeStoneScanDoubleBufferPjPKj,"ax",@progbits
	.align	128
        .global         _Z26KoggeStoneScanDoubleBufferPjPKj
        .type           _Z26KoggeStoneScanDoubleBufferPjPKj,@function
        .size           _Z26KoggeStoneScanDoubleBufferPjPKj,(.L_x_26 - _Z26KoggeStoneScanDoubleBufferPjPKj)
        .other          _Z26KoggeStoneScanDoubleBufferPjPKj,@"STO_CUDA_ENTRY STV_DEFAULT"
_Z26KoggeStoneScanDoubleBufferPjPKj:
.text._Z26KoggeStoneScanDoubleBufferPjPKj:
[----:B------:R-:W-:Y:S01]  /*0000*/  LDC R1, c[0x0][0x37c] ;  /* 0x0000df00ff017b82 */ /* 0x000fe20000000800 */
[----:B------:R-:W0:Y:S07]  /*0010*/  S2R R11, SR_TID.X ;  /* 0x00000000000b7919 */ /* 0x000e2e0000002100 */
[----:B------:R-:W0:Y:S01]  /*0020*/  S2UR UR4, SR_CTAID.X ;  /* 0x00000000000479c3 */ /* 0x000e220000002500 */
[----:B------:R-:W1:Y:S07]  /*0030*/  LDCU.64 UR8, c[0x0][0x358] ;  /* 0x00006b00ff0877ac */ /* 0x000e6e0008000a00 */
[----:B------:R-:W0:Y:S02]  /*0040*/  LDC R10, c[0x0][0x360] ;  /* 0x0000d800ff0a7b82 */ /* 0x000e240000000800 */
[----:B0-----:R-:W-:-:S05]  /*0050*/  IMAD R5, R10, UR4, R11 ;  /* 0x000000040a057c24 */ /* 0x001fca000f8e020b */
[----:B------:R-:W-:-:S13]  /*0060*/  ISETP.GT.U32.AND P1, PT, R5, 0xff, PT ;  /* 0x000000ff0500780c */ /* 0x000fda0003f24070 */
[----:B------:R-:W0:Y:S02]  /*0070*/  @!P1 LDC.64 R2, c[0x0][0x388] ;  /* 0x0000e200ff029b82 */ /* 0x000e240000000a00 */
[----:B0-----:R-:W-:-:S06]  /*0080*/  @!P1 IMAD.WIDE.U32 R2, R5, 0x4, R2 ;  /* 0x0000000405029825 */ /* 0x001fcc00078e0002 */
[----:B-1----:R-:W2:Y:S01]  /*0090*/  @!P1 LDG.E R2, desc[UR8][R2.64] ;  /* 0x0000000802029981 */ /* 0x002ea2000c1e1900 */
[----:B------:R-:W0:Y:S01]  /*00a0*/  S2UR UR6, SR_CgaCtaId ;  /* 0x00000000000679c3 */ /* 0x000e220000008800 */
[----:B------:R-:W-:Y:S01]  /*00b0*/  UMOV UR4, 0x400 ;  /* 0x0000040000047882 */ /* 0x000fe20000000000 */
[----:B------:R-:W-:Y:S01]  /*00c0*/  ISETP.GE.U32.AND P2, PT, R10, 0x2, PT ;  /* 0x000000020a00780c */ /* 0x000fe20003f46070 */
[----:B------:R-:W-:Y:S01]  /*00d0*/  UIADD3 UR5, UPT, UPT, UR4, 0x400, URZ ;  /* 0x0000040004057890 */ /* 0x000fe2000fffe0ff */
[----:B------:R-:W-:Y:S01]  /*00e0*/  ISETP.GT.U32.AND P0, PT, R5, 0xff, PT ;  /* 0x000000ff0500780c */ /* 0x000fe20003f04070 */
[----:B0-----:R-:W-:Y:S02]  /*00f0*/  ULEA UR4, UR6, UR4, 0x18 ;  /* 0x0000000406047291 */ /* 0x001fe4000f8ec0ff */
[----:B------:R-:W-:-:S04]  /*0100*/  ULEA UR5, UR6, UR5, 0x18 ;  /* 0x0000000506057291 */ /* 0x000fc8000f8ec0ff */
[----:B------:R-:W-:Y:S02]  /*0110*/  @!P1 IMAD.U32 R0, RZ, RZ, UR4 ;  /* 0x00000004ff009e24 */ /* 0x000fe4000f8e00ff */
[----:B------:R-:W-:Y:S02]  /*0120*/  @!P1 MOV R4, UR5 ;  /* 0x0000000500049c02 */ /* 0x000fe40008000f00 */
[C---:B------:R-:W-:Y:S02]  /*0130*/  @!P1 IMAD R7, R11.reuse, 0x4, R0 ;  /* 0x000000040b079824 */ /* 0x040fe400078e0200 */
[----:B------:R-:W-:Y:S01]  /*0140*/  @!P1 LEA R9, R11, R4, 0x2 ;  /* 0x000000040b099211 */ /* 0x000fe200078e10ff */
[----:B------:R-:W-:Y:S01]  /*0150*/  @P1 IMAD.U32 R0, RZ, RZ, UR4 ;  /* 0x00000004ff001e24 */ /* 0x000fe2000f8e00ff */
[----:B------:R-:W-:-:S03]  /*0160*/  @P1 MOV R4, UR5 ;  /* 0x0000000500041c02 */ /* 0x000fc60008000f00 */
[C---:B------:R-:W-:Y:S01]  /*0170*/  @P1 IMAD R3, R11.reuse, 0x4, R0 ;  /* 0x000000040b031824 */ /* 0x040fe200078e0200 */
[----:B------:R-:W-:Y:S01]  /*0180*/  @P1 LEA R6, R11, R4, 0x2 ;  /* 0x000000040b061211 */ /* 0x000fe200078e10ff */
[----:B--2---:R0:W-:Y:S04]  /*0190*/  @!P1 STS [R7], R2 ;  /* 0x0000000207009388 */ /* 0x0041e80000000800 */
[----:B------:R0:W-:Y:S04]  /*01a0*/  @!P1 STS [R9], R2 ;  /* 0x0000000209009388 */ /* 0x0001e80000000800 */
[----:B------:R0:W-:Y:S04]  /*01b0*/  @P1 STS [R3], RZ ;  /* 0x000000ff03001388 */ /* 0x0001e80000000800 */
[----:B------:R0:W-:Y:S01]  /*01c0*/  @P1 STS [R6], RZ ;  /* 0x000000ff06001388 */ /* 0x0001e20000000800 */
[----:B------:R-:W-:Y:S05]  /*01d0*/  @!P2 BRA `(.L_x_12) ;  /* 0x000000000050a947 */ /* 0x000fea0003800000 */
[----:B0-----:R-:W-:Y:S01]  /*01e0*/  IMAD.MOV.U32 R2, RZ, RZ, R4 ;  /* 0x000000ffff027224 */ /* 0x001fe200078e0004 */
[----:B------:R-:W-:-:S06]  /*01f0*/  UMOV UR4, 0x1 ;  /* 0x0000000100047882 */ /* 0x000fcc0000000000 */
.L_x_13:
[----:B------:R-:W-:Y:S01]  /*0200*/  BAR.SYNC.DEFER_BLOCKING 0x0 ;  /* 0x0000000000007b1d */ /* 0x000fe20000010000 */
[----:B------:R-:W-:Y:S02]  /*0210*/  ISETP.GE.U32.AND P1, PT, R11, UR4, PT ;  /* 0x000000040b007c0c */ /* 0x000fe4000bf26070 */
[----:B------:R-:W-:Y:S01]  /*0220*/  MOV R4, R0 ;  /* 0x0000000000047202 */ /* 0x000fe20000000f00 */
[----:B------:R-:W-:-:S03]  /*0230*/  IMAD.MOV.U32 R0, RZ, RZ, R2 ;  /* 0x000000ffff007224 */ /* 0x000fc600078e0002 */
[----:B------:R-:W-:Y:S01]  /*0240*/  MOV R2, R4 ;  /* 0x0000000400027202 */ /* 0x000fe20000000f00 */
[----:B-1----:R-:W-:-:S06]  /*0250*/  IMAD R8, R11, 0x4, R4 ;  /* 0x000000040b087824 */ /* 0x002fcc00078e0204 */
[C---:B------:R-:W-:Y:S01]  /*0260*/  @P1 IADD3 R3, PT, PT, R11.reuse, -UR4, RZ ;  /* 0x800000040b031c10 */ /* 0x040fe2000fffe0ff */
[----:B------:R-:W-:Y:S01]  /*0270*/  @!P1 IMAD R9, R11, 0x4, R0 ;  /* 0x000000040b099824 */ /* 0x000fe200078e0200 */
[----:B------:R-:W-:-:S03]  /*0280*/  USHF.L.U32 UR4, UR4, 0x1, URZ ;  /* 0x0000000104047899 */ /* 0x000fc600080006ff */
[----:B------:R-:W-:Y:S01]  /*0290*/  @P1 IMAD R6, R3, 0x4, R0 ;  /* 0x0000000403061824 */ /* 0x000fe200078e0200 */
[----:B------:R-:W-:-:S05]  /*02a0*/  @P1 LEA R3, R11, R0, 0x2 ;  /* 0x000000000b031211 */ /* 0x000fca00078e10ff */
[----:B------:R-:W-:Y:S04]  /*02b0*/  @P1 LDS R6, [R6] ;  /* 0x0000000006061984 */ /* 0x000fe80000000800 */
[----:B------:R-:W0:Y:S02]  /*02c0*/  @P1 LDS R3, [R3] ;  /* 0x0000000003031984 */ /* 0x000e240000000800 */
[----:B0-----:R-:W-:-:S06]  /*02d0*/  @P1 IADD3 R7, PT, PT, R3, R6, RZ ;  /* 0x0000000603071210 */ /* 0x001fcc0007ffe0ff */
[----:B------:R-:W0:Y:S01]  /*02e0*/  @!P1 LDS R7, [R9] ;  /* 0x0000000009079984 */ /* 0x000e220000000800 */
[----:B------:R-:W-:-:S03]  /*02f0*/  ISETP.LE.U32.AND P1, PT, R10, UR4, PT ;  /* 0x000000040a007c0c */ /* 0x000fc6000bf23070 */
[----:B0-----:R1:W-:Y:S10]  /*0300*/  STS [R8], R7 ;  /* 0x0000000708007388 */ /* 0x0013f40000000800 */
[----:B------:R-:W-:Y:S05]  /*0310*/  @!P1 BRA `(.L_x_13) ;  /* 0xfffffffc00b89947 */ /* 0x000fea000383ffff */
.L_x_12:
[----:B------:R-:W-:Y:S05]  /*0320*/  @P0 EXIT ;  /* 0x000000000000094d */ /* 0x000fea0003800000 */
[----:B------:R-:W-:Y:S01]  /*0330*/  IMAD R4, R11, 0x4, R4 ;  /* 0x000000040b047824 */ /* 0x000fe200078e0204 */
[----:B0-----:R-:W0:Y:S04]  /*0340*/  LDC.64 R2, c[0x0][0x380] ;  /* 0x0000e000ff027b82 */ /* 0x001e280000000a00 */
[----:B-1----:R-:W1:Y:S01]  /*0350*/  LDS R7, [R4] ;  /* 0x0000000004077984 */ /* 0x002e620000000800 */
[----:B0-----:R-:W-:-:S05]  /*0360*/  IMAD.WIDE.U32 R2, R5, 0x4, R2 ;  /* 0x0000000405027825 */ /* 0x001fca00078e0002 */
[----:B-1----:R-:W-:Y:S01]  /*0370*/  STG.E desc[UR8][R2.64], R7 ;  /* 0x0000000702007986 */ /* 0x002fe2000c101908 */
[----:B------:R-:W-:Y:S05]  /*0380*/  EXIT ;  /* 0x000000000000794d */ /* 0x000fea0003800000 */
.L_x_14:
        /* <DEDUP_REMOVED lines=15> */
.L_x_26:


//--------------------- .text._Z14KoggeStoneScanPjPKj --------------------------
	.section	.text._Z14KoggeStoneScanPjPKj,"ax",@progbits
	.align	128
        .global         _Z14KoggeStoneScanPjPKj
        .type           _Z14KoggeStoneScanPjPKj,@function
        .size           _Z14KoggeStoneScanPjPKj,(.L_x_27 - _Z14KoggeStoneScanPjPKj)
        .other          _Z14KoggeStoneScanPjPKj,@"STO_CUDA_ENTRY STV_DEFAULT"
_Z14KoggeStoneScanPjPKj:
.text._Z14KoggeStoneScanPjPKj:
        /* <DEDUP_REMOVED lines=12> */
[----:B------:R-:W-:Y:S02]  /*00c0*/  ISETP.GE.U32.AND P2, PT, R4, 0x2, PT ;  /* 0x000000020400780c */ /* 0x000fe40003f46070 */
[----:B------:R-:W-:Y:S01]  /*00d0*/  ISETP.GT.U32.AND P0, PT, R5, 0xff, PT ;  /* 0x000000ff0500780c */ /* 0x000fe20003f04070 */
[----:B0-----:R-:W-:-:S06]  /*00e0*/  ULEA UR4, UR5, UR4, 0x18 ;  /* 0x0000000405047291 */ /* 0x001fcc000f8ec0ff */
[----:B------:R-:W-:-:S05]  /*00f0*/  LEA R0, R7, UR4, 0x2 ;  /* 0x0000000407007c11 */ /* 0x000fca000f8e10ff */
[----:B--2---:R0:W-:Y:S04]  /*0100*/  @!P1 STS [R0], R3 ;  /* 0x0000000300009388 */ /* 0x0041e80000000800 */
[----:B------:R0:W-:Y:S01]  /*0110*/  @P1 STS [R0], RZ ;  /* 0x000000ff00001388 */ /* 0x0001e20000000800 */
[----:B------:R-:W-:Y:S05]  /*0120*/  @!P2 BRA `(.L_x_15) ;  /* 0x000000000034a947 */ /* 0x000fea0003800000 */
[----:B------:R-:W-:-:S05]  /*0130*/  UMOV UR5, 0x1 ;  /* 0x0000000100057882 */ /* 0x000fca0000000000 */
.L_x_16:
[----:B------:R-:W-:Y:S01]  /*0140*/  BAR.SYNC.DEFER_BLOCKING 0x0 ;  /* 0x0000000000007b1d */ /* 0x000fe20000010000 */
[----:B------:R-:W-:-:S13]  /*0150*/  ISETP.GE.U32.AND P1, PT, R7, UR5, PT ;  /* 0x0000000507007c0c */ /* 0x000fda000bf26070 */
[----:B------:R-:W-:Y:S01]  /*0160*/  @P1 VIADD R2, R7, -UR5 ;  /* 0x8000000507021c36 */ /* 0x000fe20008000000 */
[----:B------:R-:W-:-:S04]  /*0170*/  USHF.L.U32 UR5, UR5, 0x1, URZ ;  /* 0x0000000105057899 */ /* 0x000fc800080006ff */
[----:B------:R-:W-:Y:S01]  /*0180*/  @P1 LEA R2, R2, UR4, 0x2 ;  /* 0x0000000402021c11 */ /* 0x000fe2000f8e10ff */
[----:B0-----:R-:W-:Y:S05]  /*0190*/  LDS R3, [R0] ;  /* 0x0000000000037984 */ /* 0x001fea0000000800 */
[----:B------:R-:W0:Y:S02]  /*01a0*/  @P1 LDS R2, [R2] ;  /* 0x0000000002021984 */ /* 0x000e240000000800 */
[----:B0-----:R-:W-:Y:S01]  /*01b0*/  @P1 IMAD.IADD R3, R3, 0x1, R2 ;  /* 0x0000000103031824 */ /* 0x001fe200078e0202 */
[----:B------:R-:W-:Y:S06]  /*01c0*/  BAR.SYNC.DEFER_BLOCKING 0x0 ;  /* 0x0000000000007b1d */ /* 0x000fec0000010000 */
[----:B------:R1:W-:Y:S01]  /*01d0*/  @P1 STS [R0], R3 ;  /* 0x0000000300001388 */ /* 0x0003e20000000800 */
[----:B------:R-:W-:-:S13]  /*01e0*/  ISETP.LE.U32.AND P1, PT, R4, UR5, PT ;  /* 0x0000000504007c0c */ /* 0x000fda000bf23070 */
[----:B-1----:R-:W-:Y:S05]  /*01f0*/  @!P1 BRA `(.L_x_16) ;  /* 0xfffffffc00d09947 */ /* 0x002fea000383ffff */
.L_x_15:
[----:B------:R-:W-:Y:S05]  /*0200*/  @P0 EXIT ;  /* 0x000000000000094d */ /* 0x000fea0003800000 */
[----:B------:R-:W1:Y:S01]  /*0210*/  LDS R7, [R0] ;  /* 0x0000000000077984 */ /* 0x000e620000000800 */
[----:B0-----:R-:W0:Y:S02]  /*0220*/  LDC.64 R2, c[0x0][0x380] ;  /* 0x0000e000ff027b82 */ /* 0x001e240000000a00 */
[----:B0-----:R-:W-:-:S05]  /*0230*/  IMAD.WIDE.U32 R2, R5, 0x4, R2 ;  /* 0x0000000405027825 */ /* 0x001fca00078e0002 */
[----:B-1----:R-:W-:Y:S01]  /*0240*/  STG.E desc[UR6][R2.64], R7 ;  /* 0x0000000702007986 */ /* 0x002fe2000c101906 */
[----:B------:R-:W-:Y:S05]  /*0250*/  EXIT ;  /* 0x000000000000794d */ /* 0x000fea0003800000 */
.L_x_17:
        /* <DEDUP_REMOVED lines=10> */
.L_x_27:


//--------------------- .text._Z18CalculateHistogramPKhPjj --------------------------
	.section	.text._Z18CalculateHistogramPKhPjj,"ax",@progbits
	.align	128
        .global         _Z18CalculateHistogramPKhPjj
        .type           _Z18CalculateHistogramPKhPjj,@function
        .size           _Z18CalculateHistogramPKhPjj,(.L_x_28 - _Z18CalculateHistogramPKhPjj)
        .other          _Z18CalculateHistogramPKhPjj,@"STO_CUDA_ENTRY STV_DEFAULT"
_Z18CalculateHistogramPKhPjj:
.text._Z18CalculateHistogramPKhPjj:
[----:B------:R-:W-:Y:S01]  /*0000*/  LDC R1, c[0x0][0x37c] ;  /* 0x0000df00ff017b82 */ /* 0x000fe20000000800 */
[----:B------:R-:W0:Y:S07]  /*0010*/  S2R R7, SR_TID.X ;  /* 0x0000000000077919 */ /* 0x000e2e0000002100 */
[----:B------:R-:W1:Y:S01]  /*0020*/  S2UR UR5, SR_CgaCtaId ;  /* 0x00000000000579c3 */ /* 0x000e620000008800 */
[----:B------:R-:W2:Y:S01]  /*0030*/  LDCU UR6, c[0x0][0x360] ;  /* 0x00006c00ff0677ac */ /* 0x000ea20008000800 */
[----:B------:R-:W-:Y:S01]  /*0040*/  BSSY.RECONVERGENT B0, `(.L_x_18) ;  /* 0x0000019000007945 */ /* 0x000fe20003800200 */
[----:B------:R-:W2:Y:S01]  /*0050*/  S2R R2, SR_CTAID.X ;  /* 0x0000000000027919 */ /* 0x000ea20000002500 */
[----:B------:R-:W3:Y:S01]  /*0060*/  LDCU UR7, c[0x0][0x390] ;  /* 0x00007200ff0777ac */ /* 0x000ee20008000800 */
[----:B------:R-:W-:Y:S01]  /*0070*/  UMOV UR4, 0x400 ;  /* 0x0000040000047882 */ /* 0x000fe20000000000 */
[----:B------:R-:W4:Y:S01]  /*0080*/  LDCU.64 UR8, c[0x0][0x358] ;  /* 0x00006b00ff0877ac */ /* 0x000f220008000a00 */
[----:B------:R-:W0:Y:S01]  /*0090*/  LDCU.64 UR10, c[0x0][0x380] ;  /* 0x00007000ff0a77ac */ /* 0x000e220008000a00 */
[----:B-1----:R-:W-:Y:S01]  /*00a0*/  ULEA UR4, UR5, UR4, 0x18 ;  /* 0x0000000405047291 */ /* 0x002fe2000f8ec0ff */
[----:B0-----:R-:W-:-:S05]  /*00b0*/  ISETP.GT.U32.AND P0, PT, R7, 0xff, PT ;  /* 0x000000ff0700780c */ /* 0x001fca0003f04070 */
[----:B------:R-:W-:Y:S01]  /*00c0*/  LEA R0, R7, UR4, 0x2 ;  /* 0x0000000407007c11 */ /* 0x000fe2000f8e10ff */
[----:B--2---:R-:W-:-:S05]  /*00d0*/  IMAD R2, R2, UR6, R7 ;  /* 0x0000000602027c24 */ /* 0x004fca000f8e0207 */
[----:B---3--:R-:W-:Y:S02]  /*00e0*/  ISETP.GE.U32.AND P1, PT, R2, UR7, PT ;  /* 0x0000000702007c0c */ /* 0x008fe4000bf26070 */
[----:B------:R0:W-:Y:S01]  /*00f0*/  @!P0 STS [R0], RZ ;  /* 0x000000ff00008388 */ /* 0x0001e20000000800 */
[----:B------:R-:W-:Y:S10]  /*0100*/  BAR.SYNC.DEFER_BLOCKING 0x0 ;  /* 0x0000000000007b1d */ /* 0x000ff40000010000 */
[----:B0---4-:R-:W-:Y:S05]  /*0110*/  @P1 BRA `(.L_x_19) ;  /* 0x00000000002c1947 */ /* 0x011fea0003800000 */
[----:B------:R-:W0:Y:S01]  /*0120*/  LDC R5, c[0x0][0x370] ;  /* 0x0000dc00ff057b82 */ /* 0x000e220000000800 */
[----:B------:R-:W-:Y:S02]  /*0130*/  IMAD.MOV.U32 R4, RZ, RZ, R2 ;  /* 0x000000ffff047224 */ /* 0x000fe400078e0002 */
[----:B0-----:R-:W-:-:S07]  /*0140*/  IMAD R5, R5, UR6, RZ ;  /* 0x0000000605057c24 */ /* 0x001fce000f8e02ff */
.L_x_20:
[----:B------:R-:W-:-:S05]  /*0150*/  IADD3 R2, P1, PT, R4, UR10, RZ ;  /* 0x0000000a04027c10 */ /* 0x000fca000ff3e0ff */
[----:B------:R-:W-:-:S05]  /*0160*/  IMAD.X R3, RZ, RZ, UR11, P1 ;  /* 0x0000000bff037e24 */ /* 0x000fca00088e06ff */
[----:B------:R-:W2:Y:S01]  /*0170*/  LDG.E.U8 R2, desc[UR8][R2.64] ;  /* 0x0000000802027981 */ /* 0x000ea2000c1e1100 */
[----:B------:R-:W-:-:S05]  /*0180*/  IMAD.IADD R4, R5, 0x1, R4 ;  /* 0x0000000105047824 */ /* 0x000fca00078e0204 */
[----:B------:R-:W-:Y:S02]  /*0190*/  ISETP.GE.U32.AND P1, PT, R4, UR7, PT ;  /* 0x0000000704007c0c */ /* 0x000fe4000bf26070 */
[----:B0-2---:R-:W-:-:S05]  /*01a0*/  LEA R6, R2, UR4, 0x2 ;  /* 0x0000000402067c11 */ /* 0x005fca000f8e10ff */
[----:B------:R0:W-:Y:S06]  /*01b0*/  ATOMS.POPC.INC.32 RZ, [R6+URZ] ;  /* 0x0000000006ff7f8c */ /* 0x0001ec000d8000ff */
[----:B------:R-:W-:Y:S05]  /*01c0*/  @!P1 BRA `(.L_x_20) ;  /* 0xfffffffc00e09947 */ /* 0x000fea000383ffff */
.L_x_19:
[----:B------:R-:W-:Y:S05]  /*01d0*/  BSYNC.RECONVERGENT B0 ;  /* 0x0000000000007941 */ /* 0x000fea0003800200 */
.L_x_18:
[----:B------:R-:W-:Y:S06]  /*01e0*/  BAR.SYNC.DEFER_BLOCKING 0x0 ;  /* 0x0000000000007b1d */ /* 0x000fec0000010000 */
[----:B------:R-:W-:Y:S05]  /*01f0*/  @P0 EXIT ;  /* 0x000000000000094d */ /* 0x000fea0003800000 */
[----:B------:R-:W1:Y:S01]  /*0200*/  LDS R5, [R0] ;  /* 0x0000000000057984 */ /* 0x000e620000000800 */
[----:B------:R-:W2:Y:S02]  /*0210*/  LDC.64 R2, c[0x0][0x388] ;  /* 0x0000e200ff027b82 */ /* 0x000ea40000000a00 */
[----:B--2---:R-:W-:-:S05]  /*0220*/  IMAD.WIDE.U32 R2, R7, 0x4, R2 ;  /* 0x0000000407027825 */ /* 0x004fca00078e0002 */
[----:B-1----:R-:W-:Y:S01]  /*0230*/  REDG.E.ADD.STRONG.GPU desc[UR8][R2.64], R5 ;  /* 0x000000050200798e */ /* 0x002fe2000c12e108 */
[----:B------:R-:W-:Y:S05]  /*0240*/  EXIT ;  /* 0x000000000000794d */ /* 0x000fea0003800000 */
.L_x_21:
        /* <DEDUP_REMOVED lines=11> */
.L_x_28:


//--------------------- .nv.shared.reserved.0     --------------------------
	.section	.nv.shared.reserved.0,"aw",@nobits
	.weak		__nv_reservedSMEM_offset_0_alias
	.size		__nv_reservedSMEM_offset_0_alias, 0, 64
	.other		__nv_reservedSMEM_offset_0_alias,@"STO_CUDA_RESERVED_SHARED STV_DEFAULT"
__nv_reservedSMEM_offset_0_alias:
	.zero		0
	.zero		64


//--------------------- .nv.shared._Z13BrentKungScanPjPKj --------------------------
	.section	.nv.shared._Z13BrentKungScanPjPKj,"aw",@nobits
	.sectionflags	@""
	.align	4
.nv.shared._Z13BrentKungScanPjPKj:
	.zero		2048


//--------------------- .nv.shared._Z26KoggeStoneScanDoubleBufferPjPKj --------------------------
	.section	.nv.shared._Z26KoggeStoneScanDoubleBufferPjPKj,"aw",@nobits
	.sectionflags	@""
	.align	4
.nv.shared._Z26KoggeStoneScanDoubleBufferPjPKj:
	.zero		3072


//--------------------- .nv.shared._Z14KoggeStoneScanPjPKj --------------------------
	.section	.nv.shared._Z14KoggeStoneScanPjPKj,"aw",@nobits
	.sectionflags	@""
	.align	4
.nv.shared._Z14KoggeStoneScanPjPKj:
	.zero		2048


//--------------------- .nv.shared._Z18CalculateHistogramPKhPjj --------------------------
	.section	.nv.shared._Z18CalculateHistogramPKhPjj,"aw",@nobits
	.sectionflags	@""
	.align	4
.nv.shared._Z18CalculateHistogramPKhPjj:
	.zero		2048


//--------------------- .nv.constant0._Z17EqualizeHistogramPhPKhPKjj --------------------------
	.section	.nv.constant0._Z17EqualizeHistogramPhPKhPKjj,"a",@progbits
	.sectionflags	@""
	.align	4
.nv.constant0._Z17EqualizeHistogramPhPKhPKjj:
	.zero		924


//--------------------- .nv.constant0._Z12NormalizeCdfPjjj --------------------------
	.section	.nv.constant0._Z12NormalizeCdfPjjj,"a",@progbits
	.sectionflags	@""
	.align	4
.nv.constant0._Z12NormalizeCdfPjjj:
	.zero		912


//--------------------- .nv.constant0._Z13BrentKungScanPjPKj --------------------------
	.section	.nv.constant0._Z13BrentKungScanPjPKj,"a",@progbits
	.sectionflags	@""
	.align	4
.nv.constant0._Z13BrentKungScanPjPKj:
	.zero		912


//--------------------- .nv.constant0._Z26KoggeStoneScanDoubleBufferPjPKj --------------------------
	.section	.nv.constant0._Z26KoggeStoneScanDoubleBufferPjPKj,"a",@progbits
	.sectionflags	@""
	.align	4
.nv.constant0._Z26KoggeStoneScanDoubleBufferPjPKj:
	.zero		912


//--------------------- .nv.constant0._Z14KoggeStoneScanPjPKj --------------------------
	.section	.nv.constant0._Z14KoggeStoneScanPjPKj,"a",@progbits
	.sectionflags	@""
	.align	4
.nv.constant0._Z14KoggeStoneScanPjPKj:
	.zero		912


//--------------------- .nv.constant0._Z18CalculateHistogramPKhPjj --------------------------
	.section	.nv.constant0._Z18CalculateHistogramPKhPjj,"a",@progbits
	.sectionflags	@""
	.align	4
.nv.constant0._Z18CalculateHistogramPKhPjj:
	.zero		916


//--------------------- SYMBOLS --------------------------

	.type		.nv.reservedSmem.offset0,@object
	.size		.nv.reservedSmem.offset0,0x4
	.type		.nv.reservedSmem.cap,@object
	.size		.nv.reservedSmem.cap,0x4
